// auto-generated by cutlass_sweep.gemm — config: {"arch": "sm_90", "cluster_m": 4, "cluster_n": 4, "dtype": "bf16", "dtype_b": "bf16", "layout": "nt", "stages": 0, "tile_k": 64, "tile_m": 128, "tile_n": 256}
#include "cutlass/cutlass.h"
#include "cutlass/gemm/collective/collective_builder.hpp"
#include "cutlass/gemm/device/gemm_universal_adapter.h"
#include "cutlass/gemm/kernel/gemm_universal.hpp"
#include "cutlass/epilogue/collective/collective_builder.hpp"

using ElemA = cutlass::bfloat16_t;
using ElemB = cutlass::bfloat16_t;
using ElemCD = cutlass::bfloat16_t;
using Acc  = float;
using TileShape    = cute::Shape<cute::_128, cute::_256, cute::_64>;
using ClusterShape = cute::Shape<cute::_4, cute::_4, cute::_1>;

using CollectiveEpilogue = typename cutlass::epilogue::collective::CollectiveBuilder<
    cutlass::arch::Sm90, cutlass::arch::OpClassTensorOp,
    TileShape, ClusterShape,
    cutlass::epilogue::collective::EpilogueTileAuto,
    Acc, Acc,
    ElemCD, cutlass::layout::RowMajor, 128 / cutlass::sizeof_bits<ElemCD>::value,
    ElemCD, cutlass::layout::RowMajor, 128 / cutlass::sizeof_bits<ElemCD>::value,
    cutlass::epilogue::collective::EpilogueScheduleAuto
  >::CollectiveOp;

using CollectiveMainloop = typename cutlass::gemm::collective::CollectiveBuilder<
    cutlass::arch::Sm90, cutlass::arch::OpClassTensorOp,
    ElemA, cutlass::layout::RowMajor, 128 / cutlass::sizeof_bits<ElemA>::value,
    ElemB, cutlass::layout::ColumnMajor, 128 / cutlass::sizeof_bits<ElemB>::value,
    Acc,
    TileShape, ClusterShape,
    cutlass::gemm::collective::StageCountAutoCarveout<static_cast<int>(sizeof(typename CollectiveEpilogue::SharedStorage))>,
    cutlass::gemm::collective::KernelScheduleAuto
  >::CollectiveOp;

using GemmKernel = cutlass::gemm::kernel::GemmUniversal<
    cute::Shape<int,int,int,int>,
    CollectiveMainloop,
    CollectiveEpilogue
>;
using Gemm = cutlass::gemm::device::GemmUniversalAdapter<GemmKernel>;

// Force the device kernel symbol into the cubin without needing a host main.
auto* _anchor = &cutlass::device_kernel<GemmKernel>;


// ===== COMPILED SASS (sm_90a) =====

	.target	sm_90a

	.elftype	@"ET_EXEC"


//--------------------- .note.nv.tkinfo           --------------------------
	.section	.note.nv.tkinfo,"",@"SHT_NOTE"
	.sectionflags	@"SHF_NOTE_NV_TKINFO"
	.tkinfo
        /*0018*/ 	.word	0x00000002
        /*0030*/ 	.string	""
        /*0030*/ 	.string	"ptxas"
        /*0030*/ 	.string	"Cuda compilation tools, release 13.0, V13.0.88"
        /*0030*/ 	.string	"Build cuda_13.0.r13.0/compiler.36424714_0"
        /*0030*/ 	.string	"-arch sm_90a -m 64 "



//--------------------- .note.nv.cuinfo           --------------------------
	.section	.note.nv.cuinfo,"",@"SHT_NOTE"
	.sectionflags	@"SHF_NOTE_NV_CUINFO"
        /*0018*/ 	.short	0x0002
        /*001a*/ 	.short	0x005a
        /*001c*/ 	.short	0x0082
	.zero		2


//--------------------- .nv.info                  --------------------------
	.section	.nv.info,"",@"SHT_CUDA_INFO"
	.align	4


	//----- nvinfo : EIATTR_REGCOUNT
	.align		4
        /*0000*/ 	.byte	0x04, 0x2f
        /*0002*/ 	.short	(.L_15 - .L_14)
	.align		4
.L_14:
        /*0004*/ 	.word	index@(_ZN7cutlass13device_kernelINS_4gemm6kernel13GemmUniversalIN4cute5tupleIJiiiiEEENS1_10collective13CollectiveMmaINS1_34MainloopSm90TmaGmmaWarpSpecializedILi4ENS5_IJNS4_1CILi4EEESB_NSA_ILi1EEEEEENS1_35KernelTmaWarpSpecializedCooperativeEEENS5_IJNSA_ILi128EEENSA_ILi256EEENSA_ILi64EEEEEENS_10bfloat16_tENS5_IJlSC_lEEESK_SL_NS4_8TiledMMAINS4_8MMA_AtomIJNS4_4SM904GMMA28MMA_64x256x16_F32BF16BF16_SSILNSP_5MajorE0ELSR_0ELNSP_7ScaleInE1ELSS_1EEEEEENS4_6LayoutINS5_IJNSA_ILi2EEESC_SC_EEENS5_IJSC_NSA_ILi0EEESY_EEEEENS5_IJNS4_10UnderscoreES11_S11_EEEEENS4_23SM90_TMA_LOAD_MULTICASTENS4_14ComposedLayoutINS4_7SwizzleILi3ELi4ELi3EEENS4_18smem_ptr_flag_bitsILi16EEENSV_INS5_IJNSA_ILi8EEESI_EEENS5_IJSI_SC_EEEEEEEvNS4_8identityES14_S1E_vS1F_EENS_8epilogue10collective6detail29Sm90TmaWarpSpecializedAdapterINS1I_15DefaultEpilogueISK_SL_SL_NS1H_6thread17LinearCombinationISK_Li1EffLNS1M_9ScaleType4KindE0ELNS_15FloatRoundStyleE2ESK_EENS1_15EpilogueDefaultEEEEEvvEEEEvNT_6ParamsE)
        /*0008*/ 	.word	0x000000a8


	//----- nvinfo : EIATTR_FRAME_SIZE
	.align		4
.L_15:
        /*000c*/ 	.byte	0x04, 0x11
        /*000e*/ 	.short	(.L_17 - .L_16)
	.align		4
.L_16:
        /*0010*/ 	.word	index@(_ZN7cutlass13device_kernelINS_4gemm6kernel13GemmUniversalIN4cute5tupleIJiiiiEEENS1_10collective13CollectiveMmaINS1_34MainloopSm90TmaGmmaWarpSpecializedILi4ENS5_IJNS4_1CILi4EEESB_NSA_ILi1EEEEEENS1_35KernelTmaWarpSpecializedCooperativeEEENS5_IJNSA_ILi128EEENSA_ILi256EEENSA_ILi64EEEEEENS_10bfloat16_tENS5_IJlSC_lEEESK_SL_NS4_8TiledMMAINS4_8MMA_AtomIJNS4_4SM904GMMA28MMA_64x256x16_F32BF16BF16_SSILNSP_5MajorE0ELSR_0ELNSP_7ScaleInE1ELSS_1EEEEEENS4_6LayoutINS5_IJNSA_ILi2EEESC_SC_EEENS5_IJSC_NSA_ILi0EEESY_EEEEENS5_IJNS4_10UnderscoreES11_S11_EEEEENS4_23SM90_TMA_LOAD_MULTICASTENS4_14ComposedLayoutINS4_7SwizzleILi3ELi4ELi3EEENS4_18smem_ptr_flag_bitsILi16EEENSV_INS5_IJNSA_ILi8EEESI_EEENS5_IJSI_SC_EEEEEEEvNS4_8identityES14_S1E_vS1F_EENS_8epilogue10collective6detail29Sm90TmaWarpSpecializedAdapterINS1I_15DefaultEpilogueISK_SL_SL_NS1H_6thread17LinearCombinationISK_Li1EffLNS1M_9ScaleType4KindE0ELNS_15FloatRoundStyleE2ESK_EENS1_15EpilogueDefaultEEEEEvvEEEEvNT_6ParamsE)
        /*0014*/ 	.word	0x00000000


	//----- nvinfo : EIATTR_MIN_STACK_SIZE
	.align		4
.L_17:
        /*0018*/ 	.byte	0x04, 0x12
        /*001a*/ 	.short	(.L_19 - .L_18)
	.align		4
.L_18:
        /*001c*/ 	.word	index@(_ZN7cutlass13device_kernelINS_4gemm6kernel13GemmUniversalIN4cute5tupleIJiiiiEEENS1_10collective13CollectiveMmaINS1_34MainloopSm90TmaGmmaWarpSpecializedILi4ENS5_IJNS4_1CILi4EEESB_NSA_ILi1EEEEEENS1_35KernelTmaWarpSpecializedCooperativeEEENS5_IJNSA_ILi128EEENSA_ILi256EEENSA_ILi64EEEEEENS_10bfloat16_tENS5_IJlSC_lEEESK_SL_NS4_8TiledMMAINS4_8MMA_AtomIJNS4_4SM904GMMA28MMA_64x256x16_F32BF16BF16_SSILNSP_5MajorE0ELSR_0ELNSP_7ScaleInE1ELSS_1EEEEEENS4_6LayoutINS5_IJNSA_ILi2EEESC_SC_EEENS5_IJSC_NSA_ILi0EEESY_EEEEENS5_IJNS4_10UnderscoreES11_S11_EEEEENS4_23SM90_TMA_LOAD_MULTICASTENS4_14ComposedLayoutINS4_7SwizzleILi3ELi4ELi3EEENS4_18smem_ptr_flag_bitsILi16EEENSV_INS5_IJNSA_ILi8EEESI_EEENS5_IJSI_SC_EEEEEEEvNS4_8identityES14_S1E_vS1F_EENS_8epilogue10collective6detail29Sm90TmaWarpSpecializedAdapterINS1I_15DefaultEpilogueISK_SL_SL_NS1H_6thread17LinearCombinationISK_Li1EffLNS1M_9ScaleType4KindE0ELNS_15FloatRoundStyleE2ESK_EENS1_15EpilogueDefaultEEEEEvvEEEEvNT_6ParamsE)
        /*0020*/ 	.word	0x00000000
.L_19:


//--------------------- .nv.compat                --------------------------
	.section	.nv.compat,"",@"SHT_CUDA_COMPAT_INFO"
	.align	4
        /*0000*/ 	.byte	0x02, 0x09, 0x01, 0x00, 0x02, 0x02, 0x04, 0x00, 0x02, 0x05, 0x05, 0x00, 0x03, 0x07, 0x01, 0x01
        /*0010*/ 	.byte	0x02, 0x03, 0x01, 0x00, 0x02, 0x06, 0x01, 0x00, 0x04, 0x0b, 0x08, 0x00, 0x00, 0x00, 0x00, 0x00
        /*0020*/ 	.byte	0x00, 0x00, 0x00, 0x00


//--------------------- .nv.info._ZN7cutlass13device_kernelINS_4gemm6kernel13GemmUniversalIN4cute5tupleIJiiiiEEENS1_10collective13CollectiveMmaINS1_34MainloopSm90TmaGmmaWarpSpecializedILi4ENS5_IJNS4_1CILi4EEESB_NSA_ILi1EEEEEENS1_35KernelTmaWarpSpecializedCooperativeEEENS5_IJNSA_ILi128EEENSA_ILi256EEENSA_ILi64EEEEEENS_10bfloat16_tENS5_IJlSC_lEEESK_SL_NS4_8TiledMMAINS4_8MMA_AtomIJNS4_4SM904GMMA28MMA_64x256x16_F32BF16BF16_SSILNSP_5MajorE0ELSR_0ELNSP_7ScaleInE1ELSS_1EEEEEENS4_6LayoutINS5_IJNSA_ILi2EEESC_SC_EEENS5_IJSC_NSA_ILi0EEESY_EEEEENS5_IJNS4_10UnderscoreES11_S11_EEEEENS4_23SM90_TMA_LOAD_MULTICASTENS4_14ComposedLayoutINS4_7SwizzleILi3ELi4ELi3EEENS4_18smem_ptr_flag_bitsILi16EEENSV_INS5_IJNSA_ILi8EEESI_EEENS5_IJSI_SC_EEEEEEEvNS4_8identityES14_S1E_vS1F_EENS_8epilogue10collective6detail29Sm90TmaWarpSpecializedAdapterINS1I_15DefaultEpilogueISK_SL_SL_NS1H_6thread17LinearCombinationISK_Li1EffLNS1M_9ScaleType4KindE0ELNS_15FloatRoundStyleE2ESK_EENS1_15EpilogueDefaultEEEEEvvEEEEvNT_6ParamsE --------------------------
	.section	.nv.info._ZN7cutlass13device_kernelINS_4gemm6kernel13GemmUniversalIN4cute5tupleIJiiiiEEENS1_10collective13CollectiveMmaINS1_34MainloopSm90TmaGmmaWarpSpecializedILi4ENS5_IJNS4_1CILi4EEESB_NSA_ILi1EEEEEENS1_35KernelTmaWarpSpecializedCooperativeEEENS5_IJNSA_ILi128EEENSA_ILi256EEENSA_ILi64EEEEEENS_10bfloat16_tENS5_IJlSC_lEEESK_SL_NS4_8TiledMMAINS4_8MMA_AtomIJNS4_4SM904GMMA28MMA_64x256x16_F32BF16BF16_SSILNSP_5MajorE0ELSR_0ELNSP_7ScaleInE1ELSS_1EEEEEENS4_6LayoutINS5_IJNSA_ILi2EEESC_SC_EEENS5_IJSC_NSA_ILi0EEESY_EEEEENS5_IJNS4_10UnderscoreES11_S11_EEEEENS4_23SM90_TMA_LOAD_MULTICASTENS4_14ComposedLayoutINS4_7SwizzleILi3ELi4ELi3EEENS4_18smem_ptr_flag_bitsILi16EEENSV_INS5_IJNSA_ILi8EEESI_EEENS5_IJSI_SC_EEEEEEEvNS4_8identityES14_S1E_vS1F_EENS_8epilogue10collective6detail29Sm90TmaWarpSpecializedAdapterINS1I_15DefaultEpilogueISK_SL_SL_NS1H_6thread17LinearCombinationISK_Li1EffLNS1M_9ScaleType4KindE0ELNS_15FloatRoundStyleE2ESK_EENS1_15EpilogueDefaultEEEEEvvEEEEvNT_6ParamsE,"",@"SHT_CUDA_INFO"
	.sectionflags	@""
	.align	4


	//----- nvinfo : EIATTR_CUDA_API_VERSION
	.align		4
        /*0000*/ 	.byte	0x04, 0x37
        /*0002*/ 	.short	(.L_21 - .L_20)
.L_20:
        /*0004*/ 	.word	0x00000082


	//----- nvinfo : EIATTR_KPARAM_INFO
	.align		4
.L_21:
        /*0008*/ 	.byte	0x04, 0x17
        /*000a*/ 	.short	(.L_23 - .L_22)
.L_22:
        /*000c*/ 	.word	0x00000000
        /*0010*/ 	.short	0x0000
        /*0012*/ 	.short	0x0070
        /*0014*/ 	.byte	0x00, 0xf0, 0x01, 0x10


	//----- nvinfo : EIATTR_SPARSE_MMA_MASK
	.align		4
.L_23:
        /*0018*/ 	.byte	0x03, 0x50
        /*001a*/ 	.short	0x0000


	//----- nvinfo : EIATTR_MAXREG_COUNT
	.align		4
        /*001c*/ 	.byte	0x03, 0x1b
        /*001e*/ 	.short	0x00a8


	//----- nvinfo : EIATTR_NUM_BARRIERS
	.align		4
        /*0020*/ 	.byte	0x02, 0x4c
        /*0022*/ 	.byte	0x01
	.zero		1


	//----- nvinfo : EIATTR_EXTERNS
	.align		4
        /*0024*/ 	.byte	0x04, 0x0f
        /*0026*/ 	.short	(.L_25 - .L_24)


	//   ....[0]....
	.align		4
.L_24:
        /*0028*/ 	.word	index@(__assertfail)


	//----- nvinfo : EIATTR_MERCURY_ISA_VERSION
	.align		4
.L_25:
        /*002c*/ 	.byte	0x03, 0x5f
        /*002e*/ 	.short	0x0101


	//----- nvinfo : EIATTR_INT_WARP_WIDE_INSTR_OFFSETS
	.align		4
        /*0030*/ 	.byte	0x04, 0x31
        /*0032*/ 	.short	(.L_27 - .L_26)


	//   ....[0]....
.L_26:
        /*0034*/ 	.word	0x00000480


	//   ....[1]....
        /*0038*/ 	.word	0x000004b0


	//   ....[2]....
        /*003c*/ 	.word	0x00000660


	//   ....[3]....
        /*0040*/ 	.word	0x00001d50


	//----- nvinfo : EIATTR_COOP_GROUP_MASK_REGIDS
	.align		4
.L_27:
        /*0044*/ 	.byte	0x04, 0x29
        /*0046*/ 	.short	(.L_29 - .L_28)


	//   ....[0]....
.L_28:
        /*0048*/ 	.word	0xffffffff


	//   ....[1]....
        /*004c*/ 	.word	0xffffffff


	//   ....[2]....
        /*0050*/ 	.word	0xffffffff


	//   ....[3]....
        /*0054*/ 	.word	0xffffffff


	//   ....[4]....
        /*0058*/ 	.word	0xffffffff


	//   ....[5]....
        /*005c*/ 	.word	0xffffffff


	//----- nvinfo : EIATTR_COOP_GROUP_INSTR_OFFSETS
	.align		4
.L_29:
        /*0060*/ 	.byte	0x04, 0x28
        /*0062*/ 	.short	(.L_31 - .L_30)


	//   ....[0]....
.L_30:
        /*0064*/ 	.word	0x00000060


	//   ....[1]....
        /*0068*/ 	.word	0x00000070


	//   ....[2]....
        /*006c*/ 	.word	0x00000130


	//   ....[3]....
        /*0070*/ 	.word	0x000002d0


	//   ....[4]....
        /*0074*/ 	.word	0x00000810


	//   ....[5]....
        /*0078*/ 	.word	0x00001260


	//----- nvinfo : EIATTR_REG_RECONFIG
	.align		4
.L_31:
        /*007c*/ 	.byte	0x01, 0x54
	.zero		2


	//----- nvinfo : EIATTR_SYSCALL_OFFSETS
	.align		4
        /*0080*/ 	.byte	0x04, 0x46
        /*0082*/ 	.short	(.L_33 - .L_32)


	//   ....[0]....
.L_32:
        /*0084*/ 	.word	0x00001420


	//----- nvinfo : EIATTR_MBARRIER_INSTR_OFFSETS
	.align		4
.L_33:
        /*0088*/ 	.byte	0x04, 0x39
        /*008a*/ 	.short	(.L_35 - .L_34)


	//   ....[0]....
.L_34:
        /*008c*/ 	.word	0x00000230
        /*0090*/ 	.word	0x000000ff
        /*0094*/ 	.word	0x00000000
        /*0098*/ 	.short	0x0100
        /*009a*/ 	.byte	0x08
	.zero		1


	//   ....[1]....
        /*009c*/ 	.word	0x00000240
        /*00a0*/ 	.word	0x000000ff
        /*00a4*/ 	.word	0x00000020
        /*00a8*/ 	.short	0x0100
        /*00aa*/ 	.byte	0x08
	.zero		1


	//   ....[2]....
        /*00ac*/ 	.word	0x00000250
        /*00b0*/ 	.word	0x000000ff
        /*00b4*/ 	.word	0x00000008
        /*00b8*/ 	.short	0x0100
        /*00ba*/ 	.byte	0x08
	.zero		1


	//   ....[3]....
        /*00bc*/ 	.word	0x00000260
        /*00c0*/ 	.word	0x000000ff
        /*00c4*/ 	.word	0x00000028
        /*00c8*/ 	.short	0x0100
        /*00ca*/ 	.byte	0x08
	.zero		1


	//   ....[4]....
        /*00cc*/ 	.word	0x00000270
        /*00d0*/ 	.word	0x000000ff
        /*00d4*/ 	.word	0x00000010
        /*00d8*/ 	.short	0x0100
        /*00da*/ 	.byte	0x08
	.zero		1


	//   ....[5]....
        /*00dc*/ 	.word	0x00000280
        /*00e0*/ 	.word	0x000000ff
        /*00e4*/ 	.word	0x00000030
        /*00e8*/ 	.short	0x0100
        /*00ea*/ 	.byte	0x08
	.zero		1


	//   ....[6]....
        /*00ec*/ 	.word	0x00000290
        /*00f0*/ 	.word	0x000000ff
        /*00f4*/ 	.word	0x00000018
        /*00f8*/ 	.short	0x0100
        /*00fa*/ 	.byte	0x08
	.zero		1


	//   ....[7]....
        /*00fc*/ 	.word	0x000002a0
        /*0100*/ 	.word	0x000000ff
        /*0104*/ 	.word	0x00000038
        /*0108*/ 	.short	0x0100
        /*010a*/ 	.byte	0x08
	.zero		1


	//   ....[8]....
        /*010c*/ 	.word	0x000006f0
        /*0110*/ 	.word	0x000000ff
        /*0114*/ 	.word	0x00000050
        /*0118*/ 	.short	0x0100
        /*011a*/ 	.byte	0x06
	.zero		1


	//   ....[9]....
        /*011c*/ 	.word	0x00000790
        /*0120*/ 	.word	0x000000ff
        /*0124*/ 	.word	0x00000058
        /*0128*/ 	.short	0x0100
        /*012a*/ 	.byte	0x06
	.zero		1


	//   ....[10]....
        /*012c*/ 	.word	0x000014e0
        /*0130*/ 	.word	0x00000003
        /*0134*/ 	.word	0x00000000
        /*0138*/ 	.short	0x010a
        /*013a*/ 	.byte	0x3f
	.zero		1


	//   ....[11]....
        /*013c*/ 	.word	0x00001520
        /*0140*/ 	.word	0x00000003
        /*0144*/ 	.word	0x00000000
        /*0148*/ 	.short	0x010a
        /*014a*/ 	.byte	0x3f
	.zero		1


	//   ....[12]....
        /*014c*/ 	.word	0x00001920
        /*0150*/ 	.word	0x00000005
        /*0154*/ 	.word	0x00000000
        /*0158*/ 	.short	0x010a
        /*015a*/ 	.byte	0x3f
	.zero		1


	//   ....[13]....
        /*015c*/ 	.word	0x00001960
        /*0160*/ 	.word	0x00000005
        /*0164*/ 	.word	0x00000000
        /*0168*/ 	.short	0x010a
        /*016a*/ 	.byte	0x3f
	.zero		1


	//   ....[14]....
        /*016c*/ 	.word	0x00001bf0
        /*0170*/ 	.word	0x00000005
        /*0174*/ 	.word	0x00000000
        /*0178*/ 	.short	0x0101
        /*017a*/ 	.byte	0x3f
	.zero		1


	//   ....[15]....
        /*017c*/ 	.word	0x00001dd0
        /*0180*/ 	.word	0x00000003
        /*0184*/ 	.word	0x00000000
        /*0188*/ 	.short	0x0101
        /*018a*/ 	.byte	0x3f
	.zero		1


	//   ....[16]....
        /*018c*/ 	.word	0x0000ad00
        /*0190*/ 	.word	0x00000016
        /*0194*/ 	.word	0x00000020
        /*0198*/ 	.short	0x010a
        /*019a*/ 	.byte	0x3f
	.zero		1


	//   ....[17]....
        /*019c*/ 	.word	0x0000b0e0
        /*01a0*/ 	.word	0x00000004
        /*01a4*/ 	.word	0x00000058
        /*01a8*/ 	.short	0x0101
        /*01aa*/ 	.byte	0x3f
	.zero		1


	//   ....[18]....
        /*01ac*/ 	.word	0x0000b7f0
        /*01b0*/ 	.word	0x00000005
        /*01b4*/ 	.word	0x00000000
        /*01b8*/ 	.short	0x010a
        /*01ba*/ 	.byte	0x3f
	.zero		1


	//   ....[19]....
        /*01bc*/ 	.word	0x0000b870
        /*01c0*/ 	.word	0x00000007
        /*01c4*/ 	.word	0x00000000
        /*01c8*/ 	.short	0x010a
        /*01ca*/ 	.byte	0x3f
	.zero		1


	//   ....[20]....
        /*01cc*/ 	.word	0x0000b900
        /*01d0*/ 	.word	0x00000006
        /*01d4*/ 	.word	0x00000000
        /*01d8*/ 	.short	0x010a
        /*01da*/ 	.byte	0x3f
	.zero		1


	//   ....[21]....
        /*01dc*/ 	.word	0x0000b990
        /*01e0*/ 	.word	0x00000003
        /*01e4*/ 	.word	0x00000000
        /*01e8*/ 	.short	0x010a
        /*01ea*/ 	.byte	0x3f
	.zero		1


	//   ....[22]....
        /*01ec*/ 	.word	0x0000b9f0
        /*01f0*/ 	.word	0x00000003
        /*01f4*/ 	.word	0x00000000
        /*01f8*/ 	.short	0x010a
        /*01fa*/ 	.byte	0x3f
	.zero		1


	//   ....[23]....
        /*01fc*/ 	.word	0x0000ba40
        /*0200*/ 	.word	0x00000005
        /*0204*/ 	.word	0x00000000
        /*0208*/ 	.short	0x010a
        /*020a*/ 	.byte	0x3f
	.zero		1


	//   ....[24]....
        /*020c*/ 	.word	0x0000bb10
        /*0210*/ 	.word	0x00000016
        /*0214*/ 	.word	0x00000020
        /*0218*/ 	.short	0x010a
        /*021a*/ 	.byte	0x3f
	.zero		1


	//   ....[25]....
        /*021c*/ 	.word	0x0000bbe0
        /*0220*/ 	.word	0x00000005
        /*0224*/ 	.word	0x00000000
        /*0228*/ 	.short	0x010a
        /*022a*/ 	.byte	0x3f
	.zero		1


	//   ....[26]....
        /*022c*/ 	.word	0x0000bc30
        /*0230*/ 	.word	0x00000007
        /*0234*/ 	.word	0x00000000
        /*0238*/ 	.short	0x010a
        /*023a*/ 	.byte	0x3f
	.zero		1


	//   ....[27]....
        /*023c*/ 	.word	0x0000bc80
        /*0240*/ 	.word	0x00000006
        /*0244*/ 	.word	0x00000000
        /*0248*/ 	.short	0x010a
        /*024a*/ 	.byte	0x3f
	.zero		1


	//----- nvinfo : EIATTR_NUM_MBARRIERS
	.align		4
.L_35:
        /*024c*/ 	.byte	0x03, 0x38
        /*024e*/ 	.short	0x000a


	//----- nvinfo : EIATTR_EXIT_INSTR_OFFSETS
	.align		4
        /*0250*/ 	.byte	0x04, 0x1c
        /*0252*/ 	.short	(.L_37 - .L_36)


	//   ....[0]....
.L_36:
        /*0254*/ 	.word	0x00000970


	//   ....[1]....
        /*0258*/ 	.word	0x00001190


	//   ....[2]....
        /*025c*/ 	.word	0x0000a2e0


	//   ....[3]....
        /*0260*/ 	.word	0x0000a840


	//   ....[4]....
        /*0264*/ 	.word	0x0000b9e0


	//----- nvinfo : EIATTR_MAX_THREADS
	.align		4
.L_37:
        /*0268*/ 	.byte	0x04, 0x05
        /*026a*/ 	.short	(.L_39 - .L_38)
.L_38:
        /*026c*/ 	.word	0x00000180
        /*0270*/ 	.word	0x00000001
        /*0274*/ 	.word	0x00000001


	//----- nvinfo : EIATTR_CRS_STACK_SIZE
	.align		4
.L_39:
        /*0278*/ 	.byte	0x04, 0x1e
        /*027a*/ 	.short	(.L_41 - .L_40)
.L_40:
        /*027c*/ 	.word	0x00000000


	//----- nvinfo : EIATTR_CBANK_PARAM_SIZE
	.align		4
.L_41:
        /*0280*/ 	.byte	0x03, 0x19
        /*0282*/ 	.short	0x0470


	//----- nvinfo : EIATTR_PARAM_CBANK
	.align		4
        /*0284*/ 	.byte	0x04, 0x0a
        /*0286*/ 	.short	(.L_43 - .L_42)
	.align		4
.L_42:
        /*0288*/ 	.word	index@(.nv.constant0._ZN7cutlass13device_kernelINS_4gemm6kernel13GemmUniversalIN4cute5tupleIJiiiiEEENS1_10collective13CollectiveMmaINS1_34MainloopSm90TmaGmmaWarpSpecializedILi4ENS5_IJNS4_1CILi4EEESB_NSA_ILi1EEEEEENS1_35KernelTmaWarpSpecializedCooperativeEEENS5_IJNSA_ILi128EEENSA_ILi256EEENSA_ILi64EEEEEENS_10bfloat16_tENS5_IJlSC_lEEESK_SL_NS4_8TiledMMAINS4_8MMA_AtomIJNS4_4SM904GMMA28MMA_64x256x16_F32BF16BF16_SSILNSP_5MajorE0ELSR_0ELNSP_7ScaleInE1ELSS_1EEEEEENS4_6LayoutINS5_IJNSA_ILi2EEESC_SC_EEENS5_IJSC_NSA_ILi0EEESY_EEEEENS5_IJNS4_10UnderscoreES11_S11_EEEEENS4_23SM90_TMA_LOAD_MULTICASTENS4_14ComposedLayoutINS4_7SwizzleILi3ELi4ELi3EEENS4_18smem_ptr_flag_bitsILi16EEENSV_INS5_IJNSA_ILi8EEESI_EEENS5_IJSI_SC_EEEEEEEvNS4_8identityES14_S1E_vS1F_EENS_8epilogue10collective6detail29Sm90TmaWarpSpecializedAdapterINS1I_15DefaultEpilogueISK_SL_SL_NS1H_6thread17LinearCombinationISK_Li1EffLNS1M_9ScaleType4KindE0ELNS_15FloatRoundStyleE2ESK_EENS1_15EpilogueDefaultEEEEEvvEEEEvNT_6ParamsE)
        /*028c*/ 	.short	0x0210
        /*028e*/ 	.short	0x0470


	//----- nvinfo : EIATTR_SW_WAR
	.align		4
.L_43:
        /*0290*/ 	.byte	0x04, 0x36
        /*0292*/ 	.short	(.L_45 - .L_44)
.L_44:
        /*0294*/ 	.word	0x00000008
.L_45:


//--------------------- .nv.callgraph             --------------------------
	.section	.nv.callgraph,"",@"SHT_CUDA_CALLGRAPH"
	.align	4
	.sectionentsize	8
	.align		4
        /*0000*/ 	.word	0x00000000
	.align		4
        /*0004*/ 	.word	0xffffffff
	.align		4
        /*0008*/ 	.word	index@(_ZN7cutlass13device_kernelINS_4gemm6kernel13GemmUniversalIN4cute5tupleIJiiiiEEENS1_10collective13CollectiveMmaINS1_34MainloopSm90TmaGmmaWarpSpecializedILi4ENS5_IJNS4_1CILi4EEESB_NSA_ILi1EEEEEENS1_35KernelTmaWarpSpecializedCooperativeEEENS5_IJNSA_ILi128EEENSA_ILi256EEENSA_ILi64EEEEEENS_10bfloat16_tENS5_IJlSC_lEEESK_SL_NS4_8TiledMMAINS4_8MMA_AtomIJNS4_4SM904GMMA28MMA_64x256x16_F32BF16BF16_SSILNSP_5MajorE0ELSR_0ELNSP_7ScaleInE1ELSS_1EEEEEENS4_6LayoutINS5_IJNSA_ILi2EEESC_SC_EEENS5_IJSC_NSA_ILi0EEESY_EEEEENS5_IJNS4_10UnderscoreES11_S11_EEEEENS4_23SM90_TMA_LOAD_MULTICASTENS4_14ComposedLayoutINS4_7SwizzleILi3ELi4ELi3EEENS4_18smem_ptr_flag_bitsILi16EEENSV_INS5_IJNSA_ILi8EEESI_EEENS5_IJSI_SC_EEEEEEEvNS4_8identityES14_S1E_vS1F_EENS_8epilogue10collective6detail29Sm90TmaWarpSpecializedAdapterINS1I_15DefaultEpilogueISK_SL_SL_NS1H_6thread17LinearCombinationISK_Li1EffLNS1M_9ScaleType4KindE0ELNS_15FloatRoundStyleE2ESK_EENS1_15EpilogueDefaultEEEEEvvEEEEvNT_6ParamsE)
	.align		4
        /*000c*/ 	.word	index@(__assertfail)
	.align		4
        /*0010*/ 	.word	0x00000000
	.align		4
        /*0014*/ 	.word	0xfffffffe
	.align		4
        /*0018*/ 	.word	0x00000000
	.align		4
        /*001c*/ 	.word	0xfffffffd
	.align		4
        /*0020*/ 	.word	0x00000000
	.align		4
        /*0024*/ 	.word	0xfffffffc


//--------------------- .nv.constant4             --------------------------
	.section	.nv.constant4,"a",@progbits
	.align	8
	.align		8
.nv.constant4:
        /*0000*/ 	.dword	__assertfail
	.align		8
        /*0008*/ 	.dword	__unnamed_1
	.align		8
        /*0010*/ 	.dword	_ZN40_INTERNAL_f304f7c0_4_k_cu_2436eb3d_311954cuda3std3__45__cpo5beginE
	.align		8
        /*0018*/ 	.dword	_ZN40_INTERNAL_f304f7c0_4_k_cu_2436eb3d_311954cuda3std3__45__cpo3endE
	.align		8
        /*0020*/ 	.dword	_ZN40_INTERNAL_f304f7c0_4_k_cu_2436eb3d_311954cuda3std3__45__cpo6cbeginE
	.align		8
        /*0028*/ 	.dword	_ZN40_INTERNAL_f304f7c0_4_k_cu_2436eb3d_311954cuda3std3__45__cpo4cendE
	.align		8
        /*0030*/ 	.dword	_ZN40_INTERNAL_f304f7c0_4_k_cu_2436eb3d_311954cuda3std3__442_GLOBAL__N__f304f7c0_4_k_cu_2436eb3d_311956ignoreE
	.align		8
        /*0038*/ 	.dword	_ZN40_INTERNAL_f304f7c0_4_k_cu_2436eb3d_311954cuda3std3__419piecewise_constructE
	.align		8
        /*0040*/ 	.dword	_ZN40_INTERNAL_f304f7c0_4_k_cu_2436eb3d_311954cuda3std3__48in_placeE
	.align		8
        /*0048*/ 	.dword	_ZN40_INTERNAL_f304f7c0_4_k_cu_2436eb3d_311954cuda3std6ranges3__45__cpo4swapE
	.align		8
        /*0050*/ 	.dword	_ZN40_INTERNAL_f304f7c0_4_k_cu_2436eb3d_311954cuda3std6ranges3__45__cpo9iter_moveE
	.align		8
        /*0058*/ 	.dword	_ZN40_INTERNAL_f304f7c0_4_k_cu_2436eb3d_311954cute7productE
	.align		8
        /*0060*/ 	.dword	_ZN40_INTERNAL_f304f7c0_4_k_cu_2436eb3d_311954cute1_E
	.align		8
        /*0068*/ 	.dword	$str$22
	.align		8
        /*0070*/ 	.dword	$str$23


//--------------------- .text._ZN7cutlass13device_kernelINS_4gemm6kernel13GemmUniversalIN4cute5tupleIJiiiiEEENS1_10collective13CollectiveMmaINS1_34MainloopSm90TmaGmmaWarpSpecializedILi4ENS5_IJNS4_1CILi4EEESB_NSA_ILi1EEEEEENS1_35KernelTmaWarpSpecializedCooperativeEEENS5_IJNSA_ILi128EEENSA_ILi256EEENSA_ILi64EEEEEENS_10bfloat16_tENS5_IJlSC_lEEESK_SL_NS4_8TiledMMAINS4_8MMA_AtomIJNS4_4SM904GMMA28MMA_64x256x16_F32BF16BF16_SSILNSP_5MajorE0ELSR_0ELNSP_7ScaleInE1ELSS_1EEEEEENS4_6LayoutINS5_IJNSA_ILi2EEESC_SC_EEENS5_IJSC_NSA_ILi0EEESY_EEEEENS5_IJNS4_10UnderscoreES11_S11_EEEEENS4_23SM90_TMA_LOAD_MULTICASTENS4_14ComposedLayoutINS4_7SwizzleILi3ELi4ELi3EEENS4_18smem_ptr_flag_bitsILi16EEENSV_INS5_IJNSA_ILi8EEESI_EEENS5_IJSI_SC_EEEEEEEvNS4_8identityES14_S1E_vS1F_EENS_8epilogue10collective6detail29Sm90TmaWarpSpecializedAdapterINS1I_15DefaultEpilogueISK_SL_SL_NS1H_6thread17LinearCombinationISK_Li1EffLNS1M_9ScaleType4KindE0ELNS_15FloatRoundStyleE2ESK_EENS1_15EpilogueDefaultEEEEEvvEEEEvNT_6ParamsE --------------------------
	.section	.text._ZN7cutlass13device_kernelINS_4gemm6kernel13GemmUniversalIN4cute5tupleIJiiiiEEENS1_10collective13CollectiveMmaINS1_34MainloopSm90TmaGmmaWarpSpecializedILi4ENS5_IJNS4_1CILi4EEESB_NSA_ILi1EEEEEENS1_35KernelTmaWarpSpecializedCooperativeEEENS5_IJNSA_ILi128EEENSA_ILi256EEENSA_ILi64EEEEEENS_10bfloat16_tENS5_IJlSC_lEEESK_SL_NS4_8TiledMMAINS4_8MMA_AtomIJNS4_4SM904GMMA28MMA_64x256x16_F32BF16BF16_SSILNSP_5MajorE0ELSR_0ELNSP_7ScaleInE1ELSS_1EEEEEENS4_6LayoutINS5_IJNSA_ILi2EEESC_SC_EEENS5_IJSC_NSA_ILi0EEESY_EEEEENS5_IJNS4_10UnderscoreES11_S11_EEEEENS4_23SM90_TMA_LOAD_MULTICASTENS4_14ComposedLayoutINS4_7SwizzleILi3ELi4ELi3EEENS4_18smem_ptr_flag_bitsILi16EEENSV_INS5_IJNSA_ILi8EEESI_EEENS5_IJSI_SC_EEEEEEEvNS4_8identityES14_S1E_vS1F_EENS_8epilogue10collective6detail29Sm90TmaWarpSpecializedAdapterINS1I_15DefaultEpilogueISK_SL_SL_NS1H_6thread17LinearCombinationISK_Li1EffLNS1M_9ScaleType4KindE0ELNS_15FloatRoundStyleE2ESK_EENS1_15EpilogueDefaultEEEEEvvEEEEvNT_6ParamsE,"ax",@progbits
	.align	128
.text._ZN7cutlass13device_kernelINS_4gemm6kernel13GemmUniversalIN4cute5tupleIJiiiiEEENS1_10collective13CollectiveMmaINS1_34MainloopSm90TmaGmmaWarpSpecializedILi4ENS5_IJNS4_1CILi4EEESB_NSA_ILi1EEEEEENS1_35KernelTmaWarpSpecializedCooperativeEEENS5_IJNSA_ILi128EEENSA_ILi256EEENSA_ILi64EEEEEENS_10bfloat16_tENS5_IJlSC_lEEESK_SL_NS4_8TiledMMAINS4_8MMA_AtomIJNS4_4SM904GMMA28MMA_64x256x16_F32BF16BF16_SSILNSP_5MajorE0ELSR_0ELNSP_7ScaleInE1ELSS_1EEEEEENS4_6LayoutINS5_IJNSA_ILi2EEESC_SC_EEENS5_IJSC_NSA_ILi0EEESY_EEEEENS5_IJNS4_10UnderscoreES11_S11_EEEEENS4_23SM90_TMA_LOAD_MULTICASTENS4_14ComposedLayoutINS4_7SwizzleILi3ELi4ELi3EEENS4_18smem_ptr_flag_bitsILi16EEENSV_INS5_IJNSA_ILi8EEESI_EEENS5_IJSI_SC_EEEEEEEvNS4_8identityES14_S1E_vS1F_EENS_8epilogue10collective6detail29Sm90TmaWarpSpecializedAdapterINS1I_15DefaultEpilogueISK_SL_SL_NS1H_6thread17LinearCombinationISK_Li1EffLNS1M_9ScaleType4KindE0ELNS_15FloatRoundStyleE2ESK_EENS1_15EpilogueDefaultEEEEEvvEEEEvNT_6ParamsE:
        .type           _ZN7cutlass13device_kernelINS_4gemm6kernel13GemmUniversalIN4cute5tupleIJiiiiEEENS1_10collective13CollectiveMmaINS1_34MainloopSm90TmaGmmaWarpSpecializedILi4ENS5_IJNS4_1CILi4EEESB_NSA_ILi1EEEEEENS1_35KernelTmaWarpSpecializedCooperativeEEENS5_IJNSA_ILi128EEENSA_ILi256EEENSA_ILi64EEEEEENS_10bfloat16_tENS5_IJlSC_lEEESK_SL_NS4_8TiledMMAINS4_8MMA_AtomIJNS4_4SM904GMMA28MMA_64x256x16_F32BF16BF16_SSILNSP_5MajorE0ELSR_0ELNSP_7ScaleInE1ELSS_1EEEEEENS4_6LayoutINS5_IJNSA_ILi2EEESC_SC_EEENS5_IJSC_NSA_ILi0EEESY_EEEEENS5_IJNS4_10UnderscoreES11_S11_EEEEENS4_23SM90_TMA_LOAD_MULTICASTENS4_14ComposedLayoutINS4_7SwizzleILi3ELi4ELi3EEENS4_18smem_ptr_flag_bitsILi16EEENSV_INS5_IJNSA_ILi8EEESI_EEENS5_IJSI_SC_EEEEEEEvNS4_8identityES14_S1E_vS1F_EENS_8epilogue10collective6detail29Sm90TmaWarpSpecializedAdapterINS1I_15DefaultEpilogueISK_SL_SL_NS1H_6thread17LinearCombinationISK_Li1EffLNS1M_9ScaleType4KindE0ELNS_15FloatRoundStyleE2ESK_EENS1_15EpilogueDefaultEEEEEvvEEEEvNT_6ParamsE,@function
        .size           _ZN7cutlass13device_kernelINS_4gemm6kernel13GemmUniversalIN4cute5tupleIJiiiiEEENS1_10collective13CollectiveMmaINS1_34MainloopSm90TmaGmmaWarpSpecializedILi4ENS5_IJNS4_1CILi4EEESB_NSA_ILi1EEEEEENS1_35KernelTmaWarpSpecializedCooperativeEEENS5_IJNSA_ILi128EEENSA_ILi256EEENSA_ILi64EEEEEENS_10bfloat16_tENS5_IJlSC_lEEESK_SL_NS4_8TiledMMAINS4_8MMA_AtomIJNS4_4SM904GMMA28MMA_64x256x16_F32BF16BF16_SSILNSP_5MajorE0ELSR_0ELNSP_7ScaleInE1ELSS_1EEEEEENS4_6LayoutINS5_IJNSA_ILi2EEESC_SC_EEENS5_IJSC_NSA_ILi0EEESY_EEEEENS5_IJNS4_10UnderscoreES11_S11_EEEEENS4_23SM90_TMA_LOAD_MULTICASTENS4_14ComposedLayoutINS4_7SwizzleILi3ELi4ELi3EEENS4_18smem_ptr_flag_bitsILi16EEENSV_INS5_IJNSA_ILi8EEESI_EEENS5_IJSI_SC_EEEEEEEvNS4_8identityES14_S1E_vS1F_EENS_8epilogue10collective6detail29Sm90TmaWarpSpecializedAdapterINS1I_15DefaultEpilogueISK_SL_SL_NS1H_6thread17LinearCombinationISK_Li1EffLNS1M_9ScaleType4KindE0ELNS_15FloatRoundStyleE2ESK_EENS1_15EpilogueDefaultEEEEEvvEEEEvNT_6ParamsE,(.L_x_325 - _ZN7cutlass13device_kernelINS_4gemm6kernel13GemmUniversalIN4cute5tupleIJiiiiEEENS1_10collective13CollectiveMmaINS1_34MainloopSm90TmaGmmaWarpSpecializedILi4ENS5_IJNS4_1CILi4EEESB_NSA_ILi1EEEEEENS1_35KernelTmaWarpSpecializedCooperativeEEENS5_IJNSA_ILi128EEENSA_ILi256EEENSA_ILi64EEEEEENS_10bfloat16_tENS5_IJlSC_lEEESK_SL_NS4_8TiledMMAINS4_8MMA_AtomIJNS4_4SM904GMMA28MMA_64x256x16_F32BF16BF16_SSILNSP_5MajorE0ELSR_0ELNSP_7ScaleInE1ELSS_1EEEEEENS4_6LayoutINS5_IJNSA_ILi2EEESC_SC_EEENS5_IJSC_NSA_ILi0EEESY_EEEEENS5_IJNS4_10UnderscoreES11_S11_EEEEENS4_23SM90_TMA_LOAD_MULTICASTENS4_14ComposedLayoutINS4_7SwizzleILi3ELi4ELi3EEENS4_18smem_ptr_flag_bitsILi16EEENSV_INS5_IJNSA_ILi8EEESI_EEENS5_IJSI_SC_EEEEEEEvNS4_8identityES14_S1E_vS1F_EENS_8epilogue10collective6detail29Sm90TmaWarpSpecializedAdapterINS1I_15DefaultEpilogueISK_SL_SL_NS1H_6thread17LinearCombinationISK_Li1EffLNS1M_9ScaleType4KindE0ELNS_15FloatRoundStyleE2ESK_EENS1_15EpilogueDefaultEEEEEvvEEEEvNT_6ParamsE)
        .other          _ZN7cutlass13device_kernelINS_4gemm6kernel13GemmUniversalIN4cute5tupleIJiiiiEEENS1_10collective13CollectiveMmaINS1_34MainloopSm90TmaGmmaWarpSpecializedILi4ENS5_IJNS4_1CILi4EEESB_NSA_ILi1EEEEEENS1_35KernelTmaWarpSpecializedCooperativeEEENS5_IJNSA_ILi128EEENSA_ILi256EEENSA_ILi64EEEEEENS_10bfloat16_tENS5_IJlSC_lEEESK_SL_NS4_8TiledMMAINS4_8MMA_AtomIJNS4_4SM904GMMA28MMA_64x256x16_F32BF16BF16_SSILNSP_5MajorE0ELSR_0ELNSP_7ScaleInE1ELSS_1EEEEEENS4_6LayoutINS5_IJNSA_ILi2EEESC_SC_EEENS5_IJSC_NSA_ILi0EEESY_EEEEENS5_IJNS4_10UnderscoreES11_S11_EEEEENS4_23SM90_TMA_LOAD_MULTICASTENS4_14ComposedLayoutINS4_7SwizzleILi3ELi4ELi3EEENS4_18smem_ptr_flag_bitsILi16EEENSV_INS5_IJNSA_ILi8EEESI_EEENS5_IJSI_SC_EEEEEEEvNS4_8identityES14_S1E_vS1F_EENS_8epilogue10collective6detail29Sm90TmaWarpSpecializedAdapterINS1I_15DefaultEpilogueISK_SL_SL_NS1H_6thread17LinearCombinationISK_Li1EffLNS1M_9ScaleType4KindE0ELNS_15FloatRoundStyleE2ESK_EENS1_15EpilogueDefaultEEEEEvvEEEEvNT_6ParamsE,@"STO_CUDA_ENTRY STV_DEFAULT"
_ZN7cutlass13device_kernelINS_4gemm6kernel13GemmUniversalIN4cute5tupleIJiiiiEEENS1_10collective13CollectiveMmaINS1_34MainloopSm90TmaGmmaWarpSpecializedILi4ENS5_IJNS4_1CILi4EEESB_NSA_ILi1EEEEEENS1_35KernelTmaWarpSpecializedCooperativeEEENS5_IJNSA_ILi128EEENSA_ILi256EEENSA_ILi64EEEEEENS_10bfloat16_tENS5_IJlSC_lEEESK_SL_NS4_8TiledMMAINS4_8MMA_AtomIJNS4_4SM904GMMA28MMA_64x256x16_F32BF16BF16_SSILNSP_5MajorE0ELSR_0ELNSP_7ScaleInE1ELSS_1EEEEEENS4_6LayoutINS5_IJNSA_ILi2EEESC_SC_EEENS5_IJSC_NSA_ILi0EEESY_EEEEENS5_IJNS4_10UnderscoreES11_S11_EEEEENS4_23SM90_TMA_LOAD_MULTICASTENS4_14ComposedLayoutINS4_7SwizzleILi3ELi4ELi3EEENS4_18smem_ptr_flag_bitsILi16EEENSV_INS5_IJNSA_ILi8EEESI_EEENS5_IJSI_SC_EEEEEEEvNS4_8identityES14_S1E_vS1F_EENS_8epilogue10collective6detail29Sm90TmaWarpSpecializedAdapterINS1I_15DefaultEpilogueISK_SL_SL_NS1H_6thread17LinearCombinationISK_Li1EffLNS1M_9ScaleType4KindE0ELNS_15FloatRoundStyleE2ESK_EENS1_15EpilogueDefaultEEEEEvvEEEEvNT_6ParamsE:
[----:B------:R-:W0:Y:S01]  /*0000*/  LDC R1, c[0x0][0x28] ;  /* 0x00000a00ff017b82 */ /* 0x000e220000000800 */
[----:B------:R-:W1:Y:S01]  /*0010*/  S2R R18, SR_TID.X ;  /* 0x0000000000127919 */ /* 0x000e620000002100 */
[----:B------:R-:W-:Y:S01]  /*0020*/  ELECT P0, URZ, PT ;  /* 0x00000000003f782f */ /* 0x000fe20003800000 */
[----:B------:R-:W-:Y:S01]  /*0030*/  BSSY B0, `(.L_x_0) ;  /* 0x000000f000007945 */ /* 0x000fe20003800000 */
[--C-:B-1----:R-:W-:Y:S02]  /*0040*/  SHF.R.U32.HI R0, RZ, 0x5, R18.reuse ;  /* 0x00000005ff007819 */ /* 0x102fe40000011612 */
[----:B------:R-:W-:-:S03]  /*0050*/  SHF.R.U32.HI R3, RZ, 0x7, R18 ;  /* 0x00000007ff037819 */ /* 0x000fc60000011612 */
[----:B------:R-:W1:Y:S04]  /*0060*/  SHFL.IDX PT, R2, R0, RZ, 0x1f ;  /* 0x00001fff00027589 */ /* 0x000e6800000e0000 */
[----:B------:R2:W3:Y:S01]  /*0070*/  SHFL.IDX PT, R5, R3, RZ, 0x1f ;  /* 0x00001fff03057589 */ /* 0x0004e200000e0000 */
[----:B-1----:R-:W-:-:S13]  /*0080*/  ISETP.NE.OR P0, PT, R2, RZ, !P0 ;  /* 0x000000ff0200720c */ /* 0x002fda0004705670 */
[----:B0-23--:R-:W-:Y:S05]  /*0090*/  @P0 BRA `(.L_x_1) ;  /* 0x0000000000200947 */ /* 0x00dfea0003800000 */
[----:B------:R-:W-:Y:S02]  /*00a0*/  ULDC.64 UR4, c[0x0][0x198] ;  /* 0x0000660000047ab9 */ /* 0x000fe40000000a00 */
[----:B------:R-:W-:Y:S02]  /*00b0*/  UIADD3 UR6, UP0, UR4, 0xf0, URZ ;  /* 0x000000f004067890 */ /* 0x000fe4000ff1e03f */
[----:B------:R-:W-:Y:S02]  /*00c0*/  UIADD3 UR4, UP1, UR4, 0x1f0, URZ ;  /* 0x000001f004047890 */ /* 0x000fe4000ff3e03f */
[----:B------:R-:W-:Y:S02]  /*00d0*/  UIADD3.X UR7, URZ, UR5, URZ, UP0, !UPT ;  /* 0x000000053f077290 */ /* 0x000fe400087fe43f */
[----:B------:R-:W-:-:S07]  /*00e0*/  UIADD3.X UR5, URZ, UR5, URZ, UP1, !UPT ;  /* 0x000000053f057290 */ /* 0x000fce0008ffe43f */
[----:B------:R0:W-:Y:S02]  /*00f0*/  UTMACCTL.PF [UR6] ;  /* 0x00000000060079b9 */ /* 0x0001e40008040000 */
[----:B------:R0:W-:Y:S02]  /*0100*/  UTMACCTL.PF [UR4] ;  /* 0x00000000040079b9 */ /* 0x0001e40008040000 */
[----:B0-----:R-:W-:Y:S01]  /*0110*/  NOP ;  /* 0x0000000000007918 */ /* 0x001fe20000000000 */
.L_x_1:
[----:B------:R-:W-:Y:S05]  /*0120*/  BSYNC B0 ;  /* 0x0000000000007941 */ /* 0x000fea0003800000 */
.L_x_0:
[----:B------:R-:W0:Y:S02]  /*0130*/  SHFL.IDX PT, R3, R0, RZ, 0x1f ;  /* 0x00001fff00037589 */ /* 0x000e2400000e0000 */
[----:B0-----:R-:W-:-:S13]  /*0140*/  ISETP.NE.AND P0, PT, R3, RZ, PT ;  /* 0x000000ff0300720c */ /* 0x001fda0003f05270 */
[----:B------:R-:W-:Y:S05]  /*0150*/  @P0 BRA `(.L_x_2) ;  /* 0x0000000000580947 */ /* 0x000fea0003800000 */
[----:B------:R-:W0:Y:S01]  /*0160*/  S2UR UR8, SR_CgaCtaId ;  /* 0x00000000000879c3 */ /* 0x000e220000008800 */
[----:B------:R-:W-:Y:S01]  /*0170*/  UMOV UR4, 0x400 ;  /* 0x0000040000047882 */ /* 0x000fe20000000000 */
[----:B------:R-:W-:Y:S01]  /*0180*/  UMOV UR5, 0x1 ;  /* 0x0000000100057882 */ /* 0x000fe20000000000 */
[----:B------:R-:W-:Y:S01]  /*0190*/  UMOV UR6, 0xe ;  /* 0x0000000e00067882 */ /* 0x000fe20000000000 */
[----:B------:R-:W-:Y:S01]  /*01a0*/  ELECT P0, URZ, PT ;  /* 0x00000000003f782f */ /* 0x000fe20003800000 */
[----:B------:R-:W-:-:S04]  /*01b0*/  UIADD3 UR6, -UR6, 0x100000, URZ ;  /* 0x0010000006067890 */ /* 0x000fc8000fffe13f */
[----:B------:R-:W-:Y:S02]  /*01c0*/  USHF.L.U32 UR7, UR6, 0xb, URZ ;  /* 0x0000000b06077899 */ /* 0x000fe4000800063f */
[----:B------:R-:W-:Y:S02]  /*01d0*/  USHF.L.U32 UR6, UR6, 0x1, URZ ;  /* 0x0000000106067899 */ /* 0x000fe4000800063f */
[----:B0-----:R-:W-:Y:S02]  /*01e0*/  ULEA UR8, UR8, UR4, 0x18 ;  /* 0x0000000408087291 */ /* 0x001fe4000f8ec03f */
[----:B------:R-:W-:-:S04]  /*01f0*/  UIADD3 UR4, -UR5, 0x100000, URZ ;  /* 0x0010000005047890 */ /* 0x000fc8000fffe13f */
[----:B------:R-:W-:Y:S02]  /*0200*/  USHF.L.U32 UR5, UR4, 0xb, URZ ;  /* 0x0000000b04057899 */ /* 0x000fe4000800063f */
[----:B------:R-:W-:Y:S01]  /*0210*/  USHF.L.U32 UR4, UR4, 0x1, URZ ;  /* 0x0000000104047899 */ /* 0x000fe2000800063f */
[----:B------:R-:W0:Y:S11]  /*0220*/  FENCE.VIEW.ASYNC.S ;  /* 0x00000000000073c6 */ /* 0x000e360000000000 */
[----:B0-----:R0:W1:Y:S01]  /*0230*/  SYNCS.EXCH.64 URZ, [UR8], UR4 ;  /* 0x00000004083f75b2 */ /* 0x0010620008000100 */
[----:B------:R0:W2:Y:S01]  /*0240*/  SYNCS.EXCH.64 URZ, [UR8+0x20], UR6 ;  /* 0x00002006083f75b2 */ /* 0x0000a20008000100 */
[----:B------:R0:W3:Y:S01]  /*0250*/  SYNCS.EXCH.64 URZ, [UR8+0x8], UR4 ;  /* 0x00000804083f75b2 */ /* 0x0000e20008000100 */
[----:B------:R0:W4:Y:S01]  /*0260*/  SYNCS.EXCH.64 URZ, [UR8+0x28], UR6 ;  /* 0x00002806083f75b2 */ /* 0x0001220008000100 */
[----:B------:R0:W0:Y:S01]  /*0270*/  SYNCS.EXCH.64 URZ, [UR8+0x10], UR4 ;  /* 0x00001004083f75b2 */ /* 0x0000220008000100 */
[----:B------:R0:W0:Y:S01]  /*0280*/  SYNCS.EXCH.64 URZ, [UR8+0x30], UR6 ;  /* 0x00003006083f75b2 */ /* 0x0000220008000100 */
[----:B------:R0:W0:Y:S01]  /*0290*/  SYNCS.EXCH.64 URZ, [UR8+0x18], UR4 ;  /* 0x00001804083f75b2 */ /* 0x0000220008000100 */
[----:B------:R0:W0:Y:S01]  /*02a0*/  SYNCS.EXCH.64 URZ, [UR8+0x38], UR6 ;  /* 0x00003806083f75b2 */ /* 0x0000220008000100 */
[----:B------:R-:W-:Y:S01]  /*02b0*/  NOP ;  /* 0x0000000000007918 */ /* 0x000fe20000000000 */
.L_x_2:
[----:B------:R-:W-:Y:S01]  /*02c0*/  SHF.R.S32.HI R7, RZ, 0x1f, R18 ;  /* 0x0000001fff077819 */ /* 0x000fe20000011412 */
[----:B------:R-:W5:Y:S01]  /*02d0*/  SHFL.IDX PT, R0, R0, RZ, 0x1f ;  /* 0x00001fff00007589 */ /* 0x000f6200000e0000 */
[----:B0-----:R-:W0:Y:S01]  /*02e0*/  S2UR UR8, SR_CTAID.X ;  /* 0x00000000000879c3 */ /* 0x001e220000002500 */
[----:B------:R-:W-:Y:S02]  /*02f0*/  ELECT P0, URZ, PT ;  /* 0x00000000003f782f */ /* 0x000fe40003800000 */
[----:B------:R-:W-:Y:S01]  /*0300*/  LEA.HI R7, R7, R18, RZ, 0x7 ;  /* 0x0000001207077211 */ /* 0x000fe200078f38ff */
[----:B------:R-:W1:Y:S01]  /*0310*/  S2R R4, SR_CTAID.Y ;  /* 0x0000000000047919 */ /* 0x000e620000002600 */
[----:B------:R-:W-:Y:S01]  /*0320*/  SHF.R.S32.HI R8, RZ, 0x1f, R3 ;  /* 0x0000001fff087819 */ /* 0x000fe20000011403 */
[----:B------:R-:W-:Y:S01]  /*0330*/  ULDC UR4, c[0x0][0x150] ;  /* 0x0000540000047ab9 */ /* 0x000fe20000000800 */
[----:B------:R-:W-:Y:S01]  /*0340*/  LOP3.LUT R7, R7, 0xffffff80, RZ, 0xc0, !PT ;  /* 0xffffff8007077812 */ /* 0x000fe200078ec0ff */
[----:B------:R-:W-:Y:S01]  /*0350*/  NOP ;  /* 0x0000000000007918 */ /* 0x000fe20000000000 */
[----:B------:R-:W-:Y:S01]  /*0360*/  LEA.HI R8, R8, R3, RZ, 0x2 ;  /* 0x0000000308087211 */ /* 0x000fe200078f10ff */
[----:B------:R-:W2:Y:S01]  /*0370*/  LDC R10, c[0x0][0x144] ;  /* 0x00005100ff0a7b82 */ /* 0x000ea20000000800 */
[----:B------:R-:W-:Y:S01]  /*0380*/  NOP ;  /* 0x0000000000007918 */ /* 0x000fe20000000000 */
[----:B------:R-:W-:Y:S01]  /*0390*/  IMAD.IADD R6, R18, 0x1, -R7 ;  /* 0x0000000112067824 */ /* 0x000fe200078e0a07 */
[----:B------:R-:W-:Y:S01]  /*03a0*/  LOP3.LUT R8, R8, 0x3ffffffc, RZ, 0xc0, !PT ;  /* 0x3ffffffc08087812 */ /* 0x000fe200078ec0ff */
[----:B------:R-:W-:Y:S01]  /*03b0*/  IMAD.MOV.U32 R22, RZ, RZ, 0x1 ;  /* 0x00000001ff167424 */ /* 0x000fe200078e00ff */
[----:B------:R-:W-:-:S02]  /*03c0*/  ISETP.NE.AND P3, PT, R5, RZ, PT ;  /* 0x000000ff0500720c */ /* 0x000fc40003f65270 */
[----:B------:R-:W-:Y:S01]  /*03d0*/  SHF.R.S32.HI R7, RZ, 0x1f, R6 ;  /* 0x0000001fff077819 */ /* 0x000fe20000011406 */
[----:B------:R-:W-:Y:S01]  /*03e0*/  IMAD.IADD R8, R3, 0x1, -R8 ;  /* 0x0000000103087824 */ /* 0x000fe200078e0a08 */
[----:B------:R-:W3:Y:S02]  /*03f0*/  LDC R12, c[0x0][0x140] ;  /* 0x00005000ff0c7b82 */ /* 0x000ee40000000800 */
[----:B------:R-:W-:Y:S02]  /*0400*/  LEA.HI R7, R7, R6, RZ, 0x3 ;  /* 0x0000000607077211 */ /* 0x000fe400078f18ff */
[----:B-----5:R-:W-:Y:S02]  /*0410*/  ISETP.NE.OR P0, PT, R0, RZ, !P0 ;  /* 0x000000ff0000720c */ /* 0x020fe40004705670 */
[--C-:B------:R-:W-:Y:S02]  /*0420*/  SHF.R.S32.HI R0, RZ, 0x3, R7.reuse ;  /* 0x00000003ff007819 */ /* 0x100fe40000011407 */
[----:B------:R-:W-:-:S02]  /*0430*/  SHF.R.S32.HI R7, RZ, 0x1f, R7 ;  /* 0x0000001fff077819 */ /* 0x000fc40000011407 */
[----:B0-----:R-:W-:Y:S02]  /*0440*/  I2FP.F32.U32 R9, UR8 ;  /* 0x0000000800097c45 */ /* 0x001fe40008201000 */
[----:B------:R-:W-:-:S03]  /*0450*/  LEA.HI R7, R7, R0, RZ, 0x2 ;  /* 0x0000000007077211 */ /* 0x000fc600078f10ff */
[----:B------:R-:W-:Y:S01]  /*0460*/  FMUL R9, R9, UR4 ;  /* 0x0000000409097c20 */ /* 0x000fe20008400000 */
[----:B------:R-:W-:Y:S01]  /*0470*/  LOP3.LUT R7, R7, 0xfffffffc, RZ, 0xc0, !PT ;  /* 0xfffffffc07077812 */ /* 0x000fe200078ec0ff */
[----:B------:R-:W-:Y:S01]  /*0480*/  VOTEU.ALL UP0, P0 ;  /* 0x00000000003f7886 */ /* 0x000fe20000000000 */
[----:B-1----:R-:W-:Y:S01]  /*0490*/  I2FP.F32.U32 R11, R4 ;  /* 0x00000004000b7245 */ /* 0x002fe20000201000 */
[----:B------:R-:W-:Y:S01]  /*04a0*/  ULDC UR4, c[0x0][0x154] ;  /* 0x0000550000047ab9 */ /* 0x000fe20000000800 */
[----:B------:R-:W-:Y:S01]  /*04b0*/  VOTEU.ALL UP1, P0 ;  /* 0x00000000003f7886 */ /* 0x000fe20000020000 */
[----:B------:R-:W-:Y:S01]  /*04c0*/  IMAD.IADD R7, R0, 0x1, -R7 ;  /* 0x0000000100077824 */ /* 0x000fe200078e0a07 */
[----:B------:R-:W0:Y:S01]  /*04d0*/  F2I.U32.TRUNC.NTZ R9, R9 ;  /* 0x0000000900097305 */ /* 0x000e22000020f000 */
[----:B------:R-:W1:Y:S01]  /*04e0*/  @!UP0 S2UR UR7, SR_CgaCtaId ;  /* 0x00000000000789c3 */ /* 0x000e620000008800 */
[----:B------:R-:W-:Y:S01]  /*04f0*/  @!UP0 UMOV UR6, 0x400 ;  /* 0x0000040000068882 */ /* 0x000fe20000000000 */
[----:B------:R-:W-:Y:S01]  /*0500*/  IMAD R8, R8, 0x4, R7 ;  /* 0x0000000408087824 */ /* 0x000fe200078e0207 */
[----:B---3--:R-:W-:-:S04]  /*0510*/  ISETP.EQ.U32.AND P2, PT, R12, 0x1, PT ;  /* 0x000000010c00780c */ /* 0x008fc80003f42070 */
[----:B------:R-:W-:-:S04]  /*0520*/  SHF.R.S32.HI R3, RZ, 0x1f, R8 ;  /* 0x0000001fff037819 */ /* 0x000fc80000011408 */
[----:B------:R-:W-:Y:S01]  /*0530*/  LEA.HI R0, R3, R8, RZ, 0x2 ;  /* 0x0000000803007211 */ /* 0x000fe200078f10ff */
[----:B0-----:R-:W-:-:S03]  /*0540*/  IMAD.MOV R7, RZ, RZ, -R9 ;  /* 0x000000ffff077224 */ /* 0x001fc600078e0a09 */
[----:B------:R-:W-:Y:S01]  /*0550*/  LOP3.LUT R9, R0, 0xfffffffc, RZ, 0xc0, !PT ;  /* 0xfffffffc00097812 */ /* 0x000fe200078ec0ff */
[----:B--2---:R-:W-:Y:S02]  /*0560*/  IMAD R3, R10, R7, UR8 ;  /* 0x000000080a037e24 */ /* 0x004fe4000f8e0207 */
[----:B------:R-:W-:Y:S02]  /*0570*/  FMUL R10, R11, UR4 ;  /* 0x000000040b0a7c20 */ /* 0x000fe40008400000 */
[C---:B------:R-:W-:Y:S01]  /*0580*/  IMAD.IADD R0, R8.reuse, 0x1, -R9 ;  /* 0x0000000108007824 */ /* 0x040fe200078e0a09 */
[----:B------:R-:W0:Y:S01]  /*0590*/  LDC R7, c[0x0][0x148] ;  /* 0x00005200ff077b82 */ /* 0x000e220000000800 */
[----:B------:R-:W-:Y:S01]  /*05a0*/  SHF.R.S32.HI R9, RZ, 0x1f, R2 ;  /* 0x0000001fff097819 */ /* 0x000fe20000011402 */
[----:B------:R-:W-:Y:S01]  /*05b0*/  IMAD.SHL.U32 R11, R8, 0x4, RZ ;  /* 0x00000004080b7824 */ /* 0x000fe200078e00ff */
[----:B------:R-:W-:Y:S01]  /*05c0*/  UMOV UR4, 0x20 ;  /* 0x0000002000047882 */ /* 0x000fe20000000000 */
[----:B------:R-:W-:Y:S01]  /*05d0*/  ISETP.NE.AND P4, PT, R0, R3, PT ;  /* 0x000000030000720c */ /* 0x000fe20003f85270 */
[----:B------:R-:W2:Y:S01]  /*05e0*/  F2I.U32.TRUNC.NTZ R10, R10 ;  /* 0x0000000a000a7305 */ /* 0x000ea2000020f000 */
[----:B------:R-:W-:Y:S01]  /*05f0*/  LEA.HI R9, R9, R2, RZ, 0x2 ;  /* 0x0000000209097211 */ /* 0x000fe200078f10ff */
[----:B------:R-:W-:-:S04]  /*0600*/  @!UP0 UIADD3 UR4, -UR4, 0x100000, URZ ;  /* 0x0010000004048890 */ /* 0x000fc8000fffe13f */
[----:B------:R-:W-:Y:S02]  /*0610*/  @!UP0 USHF.L.U32 UR5, UR4, 0xb, URZ ;  /* 0x0000000b04058899 */ /* 0x000fe4000800063f */
[----:B------:R-:W-:Y:S01]  /*0620*/  @!UP0 USHF.L.U32 UR4, UR4, 0x1, URZ ;  /* 0x0000000104048899 */ /* 0x000fe2000800063f */
[----:B------:R-:W-:Y:S01]  /*0630*/  LOP3.LUT R152, R8, 0xc, R11, 0x78, !PT ;  /* 0x0000000c08987812 */ /* 0x000fe200078e780b */
[----:B-1----:R-:W-:Y:S01]  /*0640*/  @!UP0 ULEA UR6, UR7, UR6, 0x18 ;  /* 0x0000000607068291 */ /* 0x002fe2000f8ec03f */
[----:B------:R-:W-:Y:S01]  /*0650*/  LOP3.LUT R9, R9, 0xfffffffc, RZ, 0xc0, !PT ;  /* 0xfffffffc09097812 */ /* 0x000fe200078ec0ff */
[----:B------:R-:W-:Y:S01]  /*0660*/  VOTEU.ALL UP0, P0 ;  /* 0x00000000003f7886 */ /* 0x000fe20000000000 */
[----:B------:R-:W-:Y:S01]  /*0670*/  LOP3.LUT P0, RZ, R6, 0x7, RZ, 0xc0, !PT ;  /* 0x0000000706ff7812 */ /* 0x000fe2000780c0ff */
[----:B------:R-:W-:Y:S02]  /*0680*/  VIADD R6, R5, 0xffffffff ;  /* 0xffffffff05067836 */ /* 0x000fe40000000000 */
[----:B------:R-:W-:Y:S01]  /*0690*/  IMAD.IADD R0, R2, 0x1, -R9 ;  /* 0x0000000102007824 */ /* 0x000fe200078e0a09 */
[----:B------:R-:W-:-:S02]  /*06a0*/  ISETP.LT.U32.AND P0, PT, R152, 0x10, !P0 ;  /* 0x000000109800780c */ /* 0x000fc40004701070 */
[----:B------:R-:W-:Y:S01]  /*06b0*/  @P4 SHF.R.S32.HI R9, RZ, 0x1f, R152 ;  /* 0x0000001fff094819 */ /* 0x000fe20000011498 */
[----:B--2---:R-:W-:Y:S01]  /*06c0*/  IMAD.MOV R21, RZ, RZ, -R10 ;  /* 0x000000ffff157224 */ /* 0x004fe200078e0a0a */
[C---:B------:R-:W-:Y:S01]  /*06d0*/  ISETP.NE.AND P1, PT, R0.reuse, 0x3, PT ;  /* 0x000000030000780c */ /* 0x040fe20003f25270 */
[----:B------:R-:W1:Y:S02]  /*06e0*/  FENCE.VIEW.ASYNC.S ;  /* 0x00000000000073c6 */ /* 0x000e640000000000 */
[----:B-1----:R1:W2:Y:S01]  /*06f0*/  @!UP0 SYNCS.EXCH.64 URZ, [UR6+0x50], UR4 ;  /* 0x00005004063f85b2 */ /* 0x0022a20008000100 */
[----:B------:R-:W-:Y:S01]  /*0700*/  @P4 LEA.HI R9, R9, R152, RZ, 0x2 ;  /* 0x0000009809094211 */ /* 0x000fe200078f10ff */
[----:B0-----:R-:W-:Y:S01]  /*0710*/  IMAD R2, R7, R21, R4 ;  /* 0x0000001507027224 */ /* 0x001fe200078e0204 */
[----:B------:R-:W-:Y:S02]  /*0720*/  ISETP.EQ.OR P1, PT, R0, RZ, !P1 ;  /* 0x000000ff0000720c */ /* 0x000fe40004f22670 */
[----:B------:R-:W-:-:S02]  /*0730*/  @P4 SHF.R.S32.HI R9, RZ, 0x2, R9 ;  /* 0x00000002ff094819 */ /* 0x000fc40000011409 */
[----:B------:R-:W-:Y:S02]  /*0740*/  ISETP.EQ.AND P1, PT, R5, RZ, P1 ;  /* 0x000000ff0500720c */ /* 0x000fe40000f22270 */
[----:B------:R-:W-:Y:S02]  /*0750*/  @P4 ISETP.NE.AND P5, PT, R9, R2, PT ;  /* 0x000000020900420c */ /* 0x000fe40003fa5270 */
[----:B------:R-:W-:Y:S02]  /*0760*/  ISETP.GE.U32.AND P6, PT, R6, 0x2, PT ;  /* 0x000000020600780c */ /* 0x000fe40003fc6070 */
[----:B------:R-:W-:Y:S02]  /*0770*/  SEL R9, RZ, 0x1, !P0 ;  /* 0x00000001ff097807 */ /* 0x000fe40004000000 */
[----:B------:R-:W-:Y:S01]  /*0780*/  @P4 SEL R22, RZ, 0x1, P5 ;  /* 0x00000001ff164807 */ /* 0x000fe20002800000 */
[----:B------:R1:W0:Y:S01]  /*0790*/  @!UP1 SYNCS.EXCH.64 URZ, [UR6+0x58], UR4 ;  /* 0x00005804063f95b2 */ /* 0x0002220008000100 */
[----:B------:R-:W-:Y:S01]  /*07a0*/  SEL R19, RZ, 0x1, !P1 ;  /* 0x00000001ff137807 */ /* 0x000fe20004800000 */
[----:B------:R-:W-:Y:S01]  /*07b0*/  NOP ;  /* 0x0000000000007918 */ /* 0x000fe20000000000 */
[----:B------:R-:W-:-:S02]  /*07c0*/  LOP3.LUT R22, R22, R9, RZ, 0xc0, !PT ;  /* 0x0000000916167212 */ /* 0x000fc400078ec0ff */
[----:B------:R-:W-:Y:S01]  /*07d0*/  SEL R19, R19, 0x2, P6 ;  /* 0x0000000213137807 */ /* 0x000fe20003000000 */
[----:B-12---:R-:W-:Y:S06]  /*07e0*/  @!P2 BRA `(.L_x_3) ;  /* 0x000000000008a947 */ /* 0x006fec0003800000 */
[----:B0---4-:R-:W-:Y:S01]  /*07f0*/  UCGABAR_ARV ;  /* 0x00000000000079c7 */ /* 0x011fe20008000000 */
[----:B------:R-:W-:Y:S05]  /*0800*/  BRA `(.L_x_4) ;  /* 0x0000000000047947 */ /* 0x000fea0003800000 */
.L_x_3:
[----:B0---4-:R-:W-:Y:S01]  /*0810*/  NOP ;  /* 0x0000000000007918 */ /* 0x011fe20000000000 */
.L_x_4:
[----:B------:R-:W0:Y:S01]  /*0820*/  LDC R2, c[0x0][0x65c] ;  /* 0x00019700ff027b82 */ /* 0x000e220000000800 */
[----:B------:R-:W-:Y:S02]  /*0830*/  IMAD.U32 R8, RZ, RZ, UR8 ;  /* 0x00000008ff087e24 */ /* 0x000fe4000f8e00ff */
[----:B------:R-:W-:Y:S01]  /*0840*/  IMAD.MOV.U32 R9, RZ, RZ, RZ ;  /* 0x000000ffff097224 */ /* 0x000fe200078e00ff */
[----:B0-----:R-:W-:-:S04]  /*0850*/  ISETP.NE.AND P1, PT, R2, 0x1, PT ;  /* 0x000000010200780c */ /* 0x001fc80003f25270 */
[----:B------:R-:W-:-:S09]  /*0860*/  P2R R5, PR, RZ, 0x2 ;  /* 0x00000002ff057803 */ /* 0x000fd20000000000 */
[----:B------:R-:W0:Y:S01]  /*0870*/  @P1 LDC R17, c[0x0][0x10] ;  /* 0x00000400ff111b82 */ /* 0x000e220000000800 */
[----:B------:R-:W-:Y:S02]  /*0880*/  @P1 IMAD.MOV.U32 R5, RZ, RZ, RZ ;  /* 0x000000ffff051224 */ /* 0x000fe400078e00ff */
[----:B------:R-:W-:-:S05]  /*0890*/  @P1 IMAD.MOV.U32 R13, RZ, RZ, RZ ;  /* 0x000000ffff0d1224 */ /* 0x000fca00078e00ff */
[----:B------:R-:W1:Y:S01]  /*08a0*/  @!P1 LDC R11, c[0x0][0xc] ;  /* 0x00000300ff0b9b82 */ /* 0x000e620000000800 */
[----:B0-----:R-:W-:-:S04]  /*08b0*/  @P1 IMAD.WIDE.U32 R16, R17, UR8, R4 ;  /* 0x0000000811101c25 */ /* 0x001fc8000f8e0004 */
[----:B------:R-:W-:Y:S02]  /*08c0*/  @P1 IMAD.IADD R17, R17, 0x1, R13 ;  /* 0x0000000111111824 */ /* 0x000fe400078e020d */
[----:B-1----:R-:W-:-:S04]  /*08d0*/  @!P1 IMAD.WIDE.U32 R8, R4, R11, R8 ;  /* 0x0000000b04089225 */ /* 0x002fc800078e0008 */
[----:B------:R-:W-:Y:S02]  /*08e0*/  @!P1 IMAD.MOV.U32 R16, RZ, RZ, R8 ;  /* 0x000000ffff109224 */ /* 0x000fe400078e0008 */
[----:B------:R-:W-:Y:S01]  /*08f0*/  @!P1 IMAD.MOV.U32 R17, RZ, RZ, R9 ;  /* 0x000000ffff119224 */ /* 0x000fe200078e0009 */
[----:B------:R-:W-:Y:S06]  /*0900*/  @!P2 BRA `(.L_x_5) ;  /* 0x00000000000ca947 */ /* 0x000fec0003800000 */
[----:B------:R-:W-:Y:S01]  /*0910*/  UCGABAR_WAIT ;  /* 0x0000000000007dc7 */ /* 0x000fe20008000000 */
[----:B------:R-:W-:Y:S01]  /*0920*/  CCTL.IVALL ;  /* 0x00000000ff00798f */ /* 0x000fe20002000000 */
[----:B------:R-:W-:Y:S05]  /*0930*/  BRA `(.L_x_6) ;  /* 0x0000000000047947 */ /* 0x000fea0003800000 */
.L_x_5:
[----:B------:R-:W-:Y:S06]  /*0940*/  BAR.SYNC.DEFER_BLOCKING 0x0 ;  /* 0x0000000000007b1d */ /* 0x000fec0000010000 */
.L_x_6:
[----:B------:R-:W-:Y:S05]  /*0950*/  @!P3 BRA `(.L_x_7) ;  /* 0x000000980064b947 */ /* 0x000fea0003800000 */
[----:B------:R-:W-:-:S13]  /*0960*/  ISETP.GT.U32.AND P0, PT, R6, 0x1, PT ;  /* 0x000000010600780c */ /* 0x000fda0003f04070 */
[----:B------:R-:W-:Y:S05]  /*0970*/  @P0 EXIT ;  /* 0x000000000000094d */ /* 0x000fea0003800000 */
[----:B------:R-:W-:Y:S01]  /*0980*/  ULDC.64 UR4, c[0x0][0x650] ;  /* 0x0001940000047ab9 */ /* 0x000fe20000000a00 */
[----:B------:R-:W-:Y:S01]  /*0990*/  PRMT R0, RZ, 0x7610, R0 ;  /* 0x00007610ff007816 */ /* 0x000fe20000000000 */
[----:B------:R-:W-:Y:S01]  /*09a0*/  IMAD.MOV.U32 R154, RZ, RZ, -0x1 ;  /* 0xffffffffff9a7424 */ /* 0x000fe200078e00ff */
[----:B------:R-:W-:Y:S01]  /*09b0*/  ISETP.GE.U32.AND P0, PT, R16, UR4, PT ;  /* 0x0000000410007c0c */ /* 0x000fe2000bf06070 */
[----:B------:R-:W-:Y:S02]  /*09c0*/  IMAD.MOV.U32 R153, RZ, RZ, -0x1 ;  /* 0xffffffffff997424 */ /* 0x000fe400078e00ff */
[----:B------:R-:W-:Y:S01]  /*09d0*/  IMAD.MOV.U32 R23, RZ, RZ, -0x1 ;  /* 0xffffffffff177424 */ /* 0x000fe200078e00ff */
[----:B------:R-:W-:-:S13]  /*09e0*/  ISETP.GE.U32.AND.EX P0, PT, R17, UR5, PT, P0 ;  /* 0x0000000511007c0c */ /* 0x000fda000bf06100 */
[----:B------:R-:W-:Y:S05]  /*09f0*/  @P0 BRA `(.L_x_8) ;  /* 0x00000004002c0947 */ /* 0x000fea0003800000 */
[----:B------:R-:W0:Y:S01]  /*0a00*/  LDC.64 R24, c[0x0][0x628] ;  /* 0x00018a00ff187b82 */ /* 0x000e220000000a00 */
[----:B------:R-:W-:Y:S02]  /*0a10*/  IMAD.MOV.U32 R8, RZ, RZ, R16 ;  /* 0x000000ffff087224 */ /* 0x000fe400078e0010 */
[----:B------:R-:W-:-:S05]  /*0a20*/  IMAD.MOV.U32 R9, RZ, RZ, R17 ;  /* 0x000000ffff097224 */ /* 0x000fca00078e0011 */
[----:B------:R-:W1:Y:S08]  /*0a30*/  LDC R0, c[0x0][0x630] ;  /* 0x00018c00ff007b82 */ /* 0x000e700000000800 */
[----:B------:R-:W2:Y:S01]  /*0a40*/  LDC.64 R26, c[0x0][0x620] ;  /* 0x00018800ff1a7b82 */ /* 0x000ea20000000a00 */
[----:B0-----:R-:W-:-:S04]  /*0a50*/  ISETP.NE.U32.AND P0, PT, R24, RZ, PT ;  /* 0x000000ff1800720c */ /* 0x001fc80003f05070 */
[----:B------:R-:W-:-:S13]  /*0a60*/  ISETP.NE.AND.EX P0, PT, R25, RZ, PT, P0 ;  /* 0x000000ff1900720c */ /* 0x000fda0003f05300 */
[----:B-12---:R-:W-:Y:S05]  /*0a70*/  @!P0 BRA `(.L_x_9) ;  /* 0x0000000000288947 */ /* 0x006fea0003800000 */
[----:B------:R-:W0:Y:S02]  /*0a80*/  LDC R13, c[0x0][0x634] ;  /* 0x00018d00ff0d7b82 */ /* 0x000e240000000800 */
[----:B0-----:R-:W-:-:S05]  /*0a90*/  IADD3 R13, P0, R16, R13, RZ ;  /* 0x0000000d100d7210 */ /* 0x001fca0007f1e0ff */
[----:B------:R-:W-:-:S04]  /*0aa0*/  IMAD.X R15, RZ, RZ, R17, P0 ;  /* 0x000000ffff0f7224 */ /* 0x000fc800000e0611 */
[----:B------:R-:W-:-:S04]  /*0ab0*/  IMAD.WIDE.U32 R8, R15, R24, RZ ;  /* 0x000000180f087225 */ /* 0x000fc800078e00ff */
[----:B------:R-:W-:-:S04]  /*0ac0*/  IMAD.WIDE.U32 R10, P0, R13, R25, R8 ;  /* 0x000000190d0a7225 */ /* 0x000fc80007800008 */
[----:B------:R-:W-:-:S04]  /*0ad0*/  IMAD.WIDE.U32 R8, R13, R24, RZ ;  /* 0x000000180d087225 */ /* 0x000fc800078e00ff */
[----:B------:R-:W-:Y:S01]  /*0ae0*/  IMAD.X R13, RZ, RZ, RZ, P0 ;  /* 0x000000ffff0d7224 */ /* 0x000fe200000e06ff */
[----:B------:R-:W-:Y:S01]  /*0af0*/  IADD3 RZ, P0, R9, R10, RZ ;  /* 0x0000000a09ff7210 */ /* 0x000fe20007f1e0ff */
[----:B------:R-:W-:-:S04]  /*0b00*/  IMAD.MOV.U32 R12, RZ, RZ, R11 ;  /* 0x000000ffff0c7224 */ /* 0x000fc800078e000b */
[----:B------:R-:W-:-:S08]  /*0b10*/  IMAD.WIDE.U32.X R8, R15, R25, R12, P0 ;  /* 0x000000190f087225 */ /* 0x000fd000000e040c */
.L_x_9:
[----:B------:R-:W0:Y:S01]  /*0b20*/  LDC.64 R24, c[0x0][0x640] ;  /* 0x00019000ff187b82 */ /* 0x000e220000000a00 */
[-CC-:B------:R-:W-:Y:S01]  /*0b30*/  SHF.R.U64 R28, R8, R0.reuse, R9.reuse ;  /* 0x00000000081c7219 */ /* 0x180fe20000001209 */
[----:B------:R-:W-:Y:S01]  /*0b40*/  IMAD R30, R7, R21, R4 ;  /* 0x00000015071e7224 */ /* 0x000fe200078e0204 */
[----:B------:R-:W-:Y:S01]  /*0b50*/  SHF.R.U32.HI R0, RZ, R0, R9 ;  /* 0x00000000ff007219 */ /* 0x000fe20000011609 */
[----:B------:R-:W-:Y:S01]  /*0b60*/  IMAD.MOV.U32 R21, RZ, RZ, 0x1 ;  /* 0x00000001ff157424 */ /* 0x000fe200078e00ff */
[----:B------:R-:W-:-:S03]  /*0b70*/  IADD3 R5, P0, RZ, -R28, RZ ;  /* 0x8000001cff057210 */ /* 0x000fc60007f1e0ff */
[----:B------:R-:W1:Y:S02]  /*0b80*/  LDC R6, c[0x0][0x618] ;  /* 0x00018600ff067b82 */ /* 0x000e640000000800 */
[----:B------:R-:W-:-:S04]  /*0b90*/  IMAD.X R9, RZ, RZ, ~R0, P0 ;  /* 0x000000ffff097224 */ /* 0x000fc800000e0e00 */
[-C--:B------:R-:W-:Y:S02]  /*0ba0*/  IMAD R0, R9, R26.reuse, RZ ;  /* 0x0000001a09007224 */ /* 0x080fe400078e02ff */
[----:B------:R-:W2:Y:S01]  /*0bb0*/  LDC R11, c[0x0][0x608] ;  /* 0x00018200ff0b7b82 */ /* 0x000ea20000000800 */
[----:B------:R-:W-:-:S04]  /*0bc0*/  IMAD.WIDE.U32 R8, R5, R26, R16 ;  /* 0x0000001a05087225 */ /* 0x000fc800078e0010 */
[----:B------:R-:W-:-:S03]  /*0bd0*/  IMAD R5, R5, R27, R0 ;  /* 0x0000001b05057224 */ /* 0x000fc600078e0200 */
[----:B------:R-:W3:Y:S01]  /*0be0*/  LDC R12, c[0x0][0x658] ;  /* 0x00019600ff0c7b82 */ /* 0x000ee20000000800 */
[----:B0-----:R-:W-:Y:S01]  /*0bf0*/  ISETP.NE.U32.AND P0, PT, R24, RZ, PT ;  /* 0x000000ff1800720c */ /* 0x001fe20003f05070 */
[----:B------:R-:W-:Y:S02]  /*0c00*/  IMAD.IADD R5, R9, 0x1, R5 ;  /* 0x0000000109057824 */ /* 0x000fe400078e0205 */
[----:B------:R-:W-:Y:S01]  /*0c10*/  IMAD.MOV.U32 R9, RZ, RZ, -0x1 ;  /* 0xffffffffff097424 */ /* 0x000fe200078e00ff */
[----:B------:R-:W-:-:S03]  /*0c20*/  ISETP.NE.AND.EX P0, PT, R25, RZ, PT, P0 ;  /* 0x000000ff1900720c */ /* 0x000fc60003f05300 */
[----:B------:R-:W0:Y:S01]  /*0c30*/  LDC R15, c[0x0][0x600] ;  /* 0x00018000ff0f7b82 */ /* 0x000e220000000800 */
[-CC-:B-1----:R-:W-:Y:S02]  /*0c40*/  SHF.R.U64 R13, R8, R6.reuse, R5.reuse ;  /* 0x00000006080d7219 */ /* 0x182fe40000001205 */
[----:B------:R-:W-:-:S05]  /*0c50*/  SHF.R.U32.HI R0, RZ, R6, R5 ;  /* 0x00000006ff007219 */ /* 0x000fca0000011605 */
[----:B------:R-:W1:Y:S01]  /*0c60*/  LDC R14, c[0x0][0x648] ;  /* 0x00019200ff0e7b82 */ /* 0x000e620000000800 */
[-CC-:B--2---:R-:W-:Y:S02]  /*0c70*/  SHF.R.U64 R27, R13, R11.reuse, R0.reuse ;  /* 0x0000000b0d1b7219 */ /* 0x184fe40000001200 */
[----:B------:R-:W-:-:S05]  /*0c80*/  SHF.R.U32.HI R5, RZ, R11, R0 ;  /* 0x0000000bff057219 */ /* 0x000fca0000011600 */
[----:B------:R-:W2:Y:S01]  /*0c90*/  LDC R20, c[0x0][0x638] ;  /* 0x00018e00ff147b82 */ /* 0x000ea20000000800 */
[-CC-:B---3--:R-:W-:Y:S02]  /*0ca0*/  SHF.R.U64 R26, R27, R12.reuse, R5.reuse ;  /* 0x0000000c1b1a7219 */ /* 0x188fe40000001205 */
[-C--:B------:R-:W-:Y:S02]  /*0cb0*/  SHF.L.U32 R0, R9, R12.reuse, RZ ;  /* 0x0000000c09007219 */ /* 0x080fe400000006ff */
[----:B------:R-:W-:Y:S01]  /*0cc0*/  SHF.R.U32.HI R5, RZ, R12, R5 ;  /* 0x0000000cff057219 */ /* 0x000fe20000011605 */
[----:B------:R-:W-:Y:S01]  /*0cd0*/  IMAD.MOV.U32 R4, RZ, RZ, R26 ;  /* 0x000000ffff047224 */ /* 0x000fe200078e001a */
[----:B------:R-:W-:Y:S01]  /*0ce0*/  LOP3.LUT R10, RZ, R0, RZ, 0x33, !PT ;  /* 0x00000000ff0a7212 */ /* 0x000fe200078e33ff */
[----:B------:R-:W3:Y:S01]  /*0cf0*/  LDC R23, c[0x0][0x610] ;  /* 0x00018400ff177b82 */ /* 0x000ee20000000800 */
[----:B------:R-:W-:Y:S05]  /*0d00*/  @!P0 BRA `(.L_x_10) ;  /* 0x0000000000288947 */ /* 0x000fea0003800000 */
[----:B------:R-:W4:Y:S02]  /*0d10*/  LDC R9, c[0x0][0x64c] ;  /* 0x00019300ff097b82 */ /* 0x000f240000000800 */
[----:B----4-:R-:W-:-:S05]  /*0d20*/  IADD3 R9, P0, R26, R9, RZ ;  /* 0x000000091a097210 */ /* 0x010fca0007f1e0ff */
        /* <DEDUP_REMOVED lines=8> */
.L_x_10:
[----:B-1----:R-:W-:Y:S01]  /*0db0*/  SHF.R.U64 R4, R4, R14, R5 ;  /* 0x0000000e04047219 */ /* 0x002fe20000001205 */
[----:B0-----:R-:W-:Y:S01]  /*0dc0*/  VIADD R6, R15, 0xffffffff ;  /* 0xffffffff0f067836 */ /* 0x001fe20000000000 */
[----:B------:R-:W-:Y:S02]  /*0dd0*/  SHF.L.U32 R0, R21, R12, RZ ;  /* 0x0000000c15007219 */ /* 0x000fe400000006ff */
[----:B------:R-:W-:Y:S01]  /*0de0*/  LOP3.LUT R5, R27, R10, RZ, 0xc0, !PT ;  /* 0x0000000a1b057212 */ /* 0x000fe200078ec0ff */
[----:B------:R-:W-:Y:S01]  /*0df0*/  IMAD.MOV R7, RZ, RZ, -R4 ;  /* 0x000000ffff077224 */ /* 0x000fe200078e0a04 */
[----:B------:R-:W-:Y:S02]  /*0e00*/  SEL R3, R3, R30, !P1 ;  /* 0x0000001e03037207 */ /* 0x000fe40004800000 */
[----:B------:R-:W-:Y:S01]  /*0e10*/  LOP3.LUT R6, R13, R6, RZ, 0xc0, !PT ;  /* 0x000000060d067212 */ /* 0x000fe200078ec0ff */
[----:B------:R-:W-:Y:S02]  /*0e20*/  IMAD R4, R0, R4, R5 ;  /* 0x0000000400047224 */ /* 0x000fe400078e0205 */
[----:B--2---:R-:W-:-:S02]  /*0e30*/  IMAD R0, R7, R20, R26 ;  /* 0x0000001407007224 */ /* 0x004fc400078e021a */
[----:B---3--:R-:W-:Y:S02]  /*0e40*/  IMAD R3, R4, R23, R3 ;  /* 0x0000001704037224 */ /* 0x008fe400078e0203 */
[----:B------:R-:W-:Y:S02]  /*0e50*/  IMAD R154, R0, R15, R6 ;  /* 0x0000000f009a7224 */ /* 0x000fe400078e0206 */
[----:B------:R-:W-:Y:S02]  /*0e60*/  IMAD.MOV.U32 R4, RZ, RZ, 0x1 ;  /* 0x00000001ff047424 */ /* 0x000fe400078e00ff */
[----:B------:R-:W-:Y:S01]  /*0e70*/  IMAD.MOV.U32 R23, RZ, RZ, R28 ;  /* 0x000000ffff177224 */ /* 0x000fe200078e001c */
[----:B------:R-:W-:Y:S02]  /*0e80*/  SEL R153, R154, R3, !P1 ;  /* 0x000000039a997207 */ /* 0x000fe40004800000 */
[----:B------:R-:W-:Y:S02]  /*0e90*/  PRMT R0, R4, 0x7610, R0 ;  /* 0x0000761004007816 */ /* 0x000fe40000000000 */
[----:B------:R-:W-:-:S07]  /*0ea0*/  SEL R154, R3, R154, !P1 ;  /* 0x0000009a039a7207 */ /* 0x000fce0004800000 */
.L_x_8:
[----:B------:R-:W-:-:S08]  /*0eb0*/  NOP ;  /* 0x0000000000007918 */ /* 0x000fd00000000000 */
[----:B------:R-:W0:Y:S02]  /*0ec0*/  USETMAXREG.TRY_ALLOC.CTAPOOL UP0, 0xe8 ;  /* 0x000000e8000079c8 */ /* 0x000e240008000600 */
[----:B0-----:R-:W-:-:S13]  /*0ed0*/  PLOP3.LUT P0, PT, PT, PT, UP0, 0x80, 0x0 ;  /* 0x000000000000781c */ /* 0x001fda0003f0f008 */
[----:B------:R-:W-:Y:S05]  /*0ee0*/  @!P0 BRA `(.L_x_8) ;  /* 0xfffffffc00f08947 */ /* 0x000fea000383ffff */
[----:B------:R-:W-:Y:S01]  /*0ef0*/  ULDC.64 UR4, c[0x0][0x598] ;  /* 0x0001660000047ab9 */ /* 0x000fe20000000a00 */
[----:B------:R-:W-:Y:S01]  /*0f00*/  ULDC.64 UR36, c[0x0][0x208] ;  /* 0x0000820000247ab9 */ /* 0x000fe20000000a00 */
[----:B------:R-:W-:-:S04]  /*0f10*/  ISETP.NE.U32.AND P0, PT, RZ, UR4, PT ;  /* 0x00000004ff007c0c */ /* 0x000fc8000bf05070 */
[----:B------:R-:W-:-:S13]  /*0f20*/  ISETP.NE.AND.EX P0, PT, RZ, UR5, PT, P0 ;  /* 0x00000005ff007c0c */ /* 0x000fda000bf05300 */
[----:B------:R-:W-:Y:S05]  /*0f30*/  @!P0 BRA `(.L_x_11) ;  /* 0x00000000001c8947 */ /* 0x000fea0003800000 */
[----:B------:R-:W0:Y:S02]  /*0f40*/  LDC.64 R4, c[0x0][0x598] ;  /* 0x00016600ff047b82 */ /* 0x000e240000000a00 */
[----:B0-----:R-:W2:Y:S02]  /*0f50*/  LDG.E.64 R4, desc[UR36][R4.64] ;  /* 0x0000002404047981 */ /* 0x001ea4000c1e1b00 */
[----:B--2---:R-:W-:-:S04]  /*0f60*/  ISETP.NE.U32.AND P0, PT, R4, RZ, PT ;  /* 0x000000ff0400720c */ /* 0x004fc80003f05070 */
[----:B------:R-:W-:-:S13]  /*0f70*/  ISETP.NE.AND.EX P0, PT, R5, RZ, PT, P0 ;  /* 0x000000ff0500720c */ /* 0x000fda0003f05300 */
[----:B------:R-:W-:Y:S05]  /*0f80*/  @!P0 BRA `(.L_x_11) ;  /* 0x0000000000088947 */ /* 0x000fea0003800000 */
[----:B------:R0:W5:Y:S01]  /*0f90*/  LD.E R155, desc[UR36][R4.64] ;  /* 0x00000024049b7980 */ /* 0x000162000c101900 */
[----:B------:R-:W-:Y:S05]  /*0fa0*/  BRA `(.L_x_12) ;  /* 0x0000000000247947 */ /* 0x000fea0003800000 */
.L_x_11:
[----:B------:R-:W-:Y:S02]  /*0fb0*/  ULDC.64 UR4, c[0x0][0x588] ;  /* 0x0001620000047ab9 */ /* 0x000fe40000000a00 */
[----:B------:R-:W-:-:S04]  /*0fc0*/  ISETP.NE.U32.AND P0, PT, RZ, UR4, PT ;  /* 0x00000004ff007c0c */ /* 0x000fc8000bf05070 */
[----:B------:R-:W-:-:S13]  /*0fd0*/  ISETP.NE.AND.EX P0, PT, RZ, UR5, PT, P0 ;  /* 0x00000005ff007c0c */ /* 0x000fda000bf05300 */
[----:B------:R-:W-:Y:S05]  /*0fe0*/  @!P0 BRA `(.L_x_13) ;  /* 0x00000000000c8947 */ /* 0x000fea0003800000 */
[----:B------:R-:W0:Y:S02]  /*0ff0*/  LDC.64 R4, c[0x0][0x588] ;  /* 0x00016200ff047b82 */ /* 0x000e240000000a00 */
[----:B0-----:R1:W5:Y:S01]  /*1000*/  LDG.E R155, desc[UR36][R4.64] ;  /* 0x00000024049b7981 */ /* 0x001362000c1e1900 */
[----:B------:R-:W-:Y:S05]  /*1010*/  BRA `(.L_x_12) ;  /* 0x0000000000087947 */ /* 0x000fea0003800000 */
.L_x_13:
[----:B------:R-:W-:Y:S02]  /*1020*/  ULDC UR4, c[0x0][0x580] ;  /* 0x0001600000047ab9 */ /* 0x000fe40000000800 */
[----:B------:R-:W-:-:S07]  /*1030*/  IMAD.U32 R155, RZ, RZ, UR4 ;  /* 0x00000004ff9b7e24 */ /* 0x000fce000f8e00ff */
.L_x_12:
[----:B------:R-:W-:Y:S02]  /*1040*/  ULDC.64 UR4, c[0x0][0x5a0] ;  /* 0x0001680000047ab9 */ /* 0x000fe40000000a00 */
[----:B------:R-:W-:-:S04]  /*1050*/  ISETP.NE.U32.AND P0, PT, RZ, UR4, PT ;  /* 0x00000004ff007c0c */ /* 0x000fc8000bf05070 */
[----:B------:R-:W-:-:S13]  /*1060*/  ISETP.NE.AND.EX P0, PT, RZ, UR5, PT, P0 ;  /* 0x00000005ff007c0c */ /* 0x000fda000bf05300 */
[----:B------:R-:W-:Y:S05]  /*1070*/  @!P0 BRA `(.L_x_14) ;  /* 0x00000000001c8947 */ /* 0x000fea0003800000 */
[----:B01----:R-:W0:Y:S02]  /*1080*/  LDC.64 R4, c[0x0][0x5a0] ;  /* 0x00016800ff047b82 */ /* 0x003e240000000a00 */
[----:B0-----:R-:W2:Y:S02]  /*1090*/  LDG.E.64 R4, desc[UR36][R4.64] ;  /* 0x0000002404047981 */ /* 0x001ea4000c1e1b00 */
[----:B--2---:R-:W-:-:S04]  /*10a0*/  ISETP.NE.U32.AND P0, PT, R4, RZ, PT ;  /* 0x000000ff0400720c */ /* 0x004fc80003f05070 */
[----:B------:R-:W-:-:S13]  /*10b0*/  ISETP.NE.AND.EX P0, PT, R5, RZ, PT, P0 ;  /* 0x000000ff0500720c */ /* 0x000fda0003f05300 */
[----:B------:R-:W-:Y:S05]  /*10c0*/  @!P0 BRA `(.L_x_14) ;  /* 0x0000000000088947 */ /* 0x000fea0003800000 */
[----:B------:R0:W5:Y:S01]  /*10d0*/  LD.E R156, desc[UR36][R4.64] ;  /* 0x00000024049c7980 */ /* 0x000162000c101900 */
[----:B------:R-:W-:Y:S05]  /*10e0*/  BRA `(.L_x_15) ;  /* 0x0000000000247947 */ /* 0x000fea0003800000 */
.L_x_14:
[----:B------:R-:W-:Y:S02]  /*10f0*/  ULDC.64 UR4, c[0x0][0x590] ;  /* 0x0001640000047ab9 */ /* 0x000fe40000000a00 */
[----:B------:R-:W-:-:S04]  /*1100*/  ISETP.NE.U32.AND P0, PT, RZ, UR4, PT ;  /* 0x00000004ff007c0c */ /* 0x000fc8000bf05070 */
[----:B------:R-:W-:-:S13]  /*1110*/  ISETP.NE.AND.EX P0, PT, RZ, UR5, PT, P0 ;  /* 0x00000005ff007c0c */ /* 0x000fda000bf05300 */
[----:B------:R-:W-:Y:S05]  /*1120*/  @!P0 BRA `(.L_x_16) ;  /* 0x00000000000c8947 */ /* 0x000fea0003800000 */
[----:B------:R-:W2:Y:S02]  /*1130*/  LDC.64 R156, c[0x0][0x590] ;  /* 0x00016400ff9c7b82 */ /* 0x000ea40000000a00 */
[----:B--2---:R2:W5:Y:S01]  /*1140*/  LDG.E R156, desc[UR36][R156.64] ;  /* 0x000000249c9c7981 */ /* 0x004562000c1e1900 */
[----:B------:R-:W-:Y:S05]  /*1150*/  BRA `(.L_x_15) ;  /* 0x0000000000087947 */ /* 0x000fea0003800000 */
.L_x_16:
[----:B------:R-:W-:Y:S02]  /*1160*/  ULDC UR4, c[0x0][0x584] ;  /* 0x0001610000047ab9 */ /* 0x000fe40000000800 */
[----:B------:R-:W-:-:S07]  /*1170*/  IMAD.U32 R156, RZ, RZ, UR4 ;  /* 0x00000004ff9c7e24 */ /* 0x000fce000f8e00ff */
.L_x_15:
[----:B------:R-:W-:-:S13]  /*1180*/  LOP3.LUT P0, RZ, R0, 0xff, RZ, 0xc0, !PT ;  /* 0x000000ff00ff7812 */ /* 0x000fda000780c0ff */
[----:B------:R-:W-:Y:S05]  /*1190*/  @!P0 EXIT ;  /* 0x000000000000894d */ /* 0x000fea0003800000 */
[----:B------:R-:W-:Y:S01]  /*11a0*/  ULDC UR4, c[0x0][0x28c] ;  /* 0x0000a30000047ab9 */ /* 0x000fe20000000800 */
[----:B--2---:R-:W-:Y:S01]  /*11b0*/  LOP3.LUT R157, R19, 0x1, RZ, 0xfc, !PT ;  /* 0x00000001139d7812 */ /* 0x004fe200078efcff */
[----:B------:R-:W-:Y:S01]  /*11c0*/  UIADD3 UR4, UR4, 0x3f, URZ ;  /* 0x0000003f04047890 */ /* 0x000fe2000fffe03f */
[----:B------:R-:W-:Y:S01]  /*11d0*/  UMOV UR38, URZ ;  /* 0x0000003f00267c82 */ /* 0x000fe20008000000 */
[----:B------:R-:W-:Y:S02]  /*11e0*/  UMOV UR39, URZ ;  /* 0x0000003f00277c82 */ /* 0x000fe40008000000 */
[----:B------:R-:W-:-:S04]  /*11f0*/  USHF.R.S32.HI UR5, URZ, 0x1f, UR4 ;  /* 0x0000001f3f057899 */ /* 0x000fc80008011404 */
[----:B------:R-:W-:-:S04]  /*1200*/  ULEA.HI UR5, UR5, UR4, URZ, 0x6 ;  /* 0x0000000405057291 */ /* 0x000fc8000f8f303f */
[----:B------:R-:W-:-:S12]  /*1210*/  USHF.R.S32.HI UR40, URZ, 0x6, UR5 ;  /* 0x000000063f287899 */ /* 0x000fd80008011405 */
.L_x_290:
[----:B------:R-:W-:Y:S01]  /*1220*/  LOP3.LUT R0, R18, 0x80, RZ, 0xc0, !PT ;  /* 0x0000008012007812 */ /* 0x000fe200078ec0ff */
[----:B--2---:R-:W2:Y:S01]  /*1230*/  S2UR UR7, SR_CgaCtaId ;  /* 0x00000000000779c3 */ /* 0x004ea20000008800 */
[----:B------:R-:W-:Y:S02]  /*1240*/  UMOV UR6, 0x400 ;  /* 0x0000040000067882 */ /* 0x000fe40000000000 */
[----:B------:R-:W-:-:S06]  /*1250*/  SHF.R.U32.HI R0, RZ, 0x7, R0 ;  /* 0x00000007ff007819 */ /* 0x000fcc0000011600 */
[----:B---3--:R-:W3:Y:S01]  /*1260*/  SHFL.IDX PT, R0, R0, RZ, 0x1f ;  /* 0x00001fff00007589 */ /* 0x008ee200000e0000 */
[----:B--2---:R-:W-:Y:S01]  /*1270*/  ULEA UR6, UR7, UR6, 0x18 ;  /* 0x0000000607067291 */ /* 0x004fe2000f8ec03f */
[----:B---3--:R-:W-:-:S13]  /*1280*/  R2UR UR4, R0 ;  /* 0x00000000000472ca */ /* 0x008fda00000e0000 */
[----:B------:R-:W-:-:S04]  /*1290*/  ULEA.HI UR5, UR4, UR4, URZ, 0x1 ;  /* 0x0000000404057291 */ /* 0x000fc8000f8f083f */
[----:B------:R-:W-:-:S04]  /*12a0*/  ULOP3.LUT UR5, UR5, 0x7fffe, URZ, 0xc0, !UPT ;  /* 0x0007fffe05057892 */ /* 0x000fc8000f8ec03f */
[----:B------:R-:W-:-:S03]  /*12b0*/  UIADD3 UR5, UR4, -UR5, URZ ;  /* 0x8000000504057290 */ /* 0x000fc6000fffe03f */
[----:B------:R-:W-:Y:S01]  /*12c0*/  ULDC UR4, c[0x0][0x28c] ;  /* 0x0000a30000047ab9 */ /* 0x000fe20000000800 */
[----:B------:R-:W-:Y:S01]  /*12d0*/  ULEA UR5, UR5, UR6, 0xd ;  /* 0x0000000605057291 */ /* 0x000fe2000f8e683f */
[----:B------:R-:W-:-:S03]  /*12e0*/  ISETP.LT.AND P0, PT, RZ, UR4, PT ;  /* 0x00000004ff007c0c */ /* 0x000fc6000bf01270 */
[----:B------:R-:W-:-:S04]  /*12f0*/  UIADD3 UR5, UR5, 0x100, URZ ;  /* 0x0000010005057890 */ /* 0x000fc8000fffe03f */
[----:B------:R-:W-:-:S04]  /*1300*/  USHF.R.U32.HI UR5, URZ, 0x4, UR5 ;  /* 0x000000043f057899 */ /* 0x000fc80008011605 */
[----:B------:R-:W-:Y:S02]  /*1310*/  ULOP3.LUT UR41, UR5, 0x3fff, URZ, 0xc0, !UPT ;  /* 0x00003fff05297892 */ /* 0x000fe4000f8ec03f */
[----:B-1--45:R-:W-:Y:S10]  /*1320*/  @P0 BRA `(.L_x_17) ;  /* 0x0000000000400947 */ /* 0x032ff40003800000 */
[----:B------:R-:W-:Y:S01]  /*1330*/  MOV R0, 0x0 ;  /* 0x0000000000007802 */ /* 0x000fe20000000f00 */
[----:B------:R-:W-:Y:S01]  /*1340*/  ULDC.64 UR4, c[0x4][0x68] ;  /* 0x01001a0000047ab9 */ /* 0x000fe20000000a00 */
[----:B------:R-:W-:Y:S01]  /*1350*/  ULDC.64 UR6, c[0x4][0x8] ;  /* 0x0100020000067ab9 */ /* 0x000fe20000000a00 */
[----:B01----:R-:W-:Y:S01]  /*1360*/  IMAD.U32 R4, RZ, RZ, UR4 ;  /* 0x00000004ff047e24 */ /* 0x003fe2000f8e00ff */
[----:B------:R0:W1:Y:S01]  /*1370*/  LDC.64 R14, c[0x4][R0] ;  /* 0x01000000000e7b82 */ /* 0x0000620000000a00 */
[----:B------:R-:W-:Y:S01]  /*1380*/  IMAD.U32 R5, RZ, RZ, UR5 ;  /* 0x00000005ff057e24 */ /* 0x000fe2000f8e00ff */
[----:B------:R-:W-:Y:S01]  /*1390*/  ULDC.64 UR4, c[0x4][0x70] ;  /* 0x01001c0000047ab9 */ /* 0x000fe20000000a00 */
[----:B------:R-:W-:Y:S02]  /*13a0*/  IMAD.U32 R10, RZ, RZ, UR6 ;  /* 0x00000006ff0a7e24 */ /* 0x000fe4000f8e00ff */
[----:B------:R-:W-:Y:S02]  /*13b0*/  IMAD.U32 R6, RZ, RZ, UR4 ;  /* 0x00000004ff067e24 */ /* 0x000fe4000f8e00ff */
[----:B------:R-:W-:-:S02]  /*13c0*/  IMAD.U32 R7, RZ, RZ, UR5 ;  /* 0x00000005ff077e24 */ /* 0x000fc4000f8e00ff */
[----:B------:R-:W-:Y:S02]  /*13d0*/  IMAD.U32 R11, RZ, RZ, UR7 ;  /* 0x00000007ff0b7e24 */ /* 0x000fe4000f8e00ff */
[----:B------:R-:W-:Y:S02]  /*13e0*/  IMAD.MOV.U32 R8, RZ, RZ, 0x1e1 ;  /* 0x000001e1ff087424 */ /* 0x000fe400078e00ff */
[----:B------:R-:W-:Y:S02]  /*13f0*/  IMAD.MOV.U32 R12, RZ, RZ, 0x1 ;  /* 0x00000001ff0c7424 */ /* 0x000fe400078e00ff */
[----:B0-----:R-:W-:-:S07]  /*1400*/  IMAD.MOV.U32 R13, RZ, RZ, RZ ;  /* 0x000000ffff0d7224 */ /* 0x001fce00078e00ff */
[----:B------:R-:W-:-:S07]  /*1410*/  LEPC R20, `(.L_x_17) ;  /* 0x000000001014794e */ /* 0x000fce0000000000 */
[----:B-1---5:R-:W-:Y:S05]  /*1420*/  CALL.ABS.NOINC R14 ;  /* 0x000000000e007343 */ /* 0x022fea0003c00000 */
.L_x_17:
[----:B------:R-:W-:-:S13]  /*1430*/  ISETP.NE.AND P0, PT, R157, 0x3, PT ;  /* 0x000000039d00780c */ /* 0x000fda0003f05270 */
[----:B------:R-:W-:Y:S05]  /*1440*/  @!P0 BRA `(.L_x_18) ;  /* 0x0000000000048947 */ /* 0x000fea0003800000 */
[----:B------:R-:W-:Y:S01]  /*1450*/  BPT.TRAP 0x1 ;  /* 0x000000040000795c */ /* 0x000fe20000300000 */
.L_x_18:
[----:B------:R-:W2:Y:S01]  /*1460*/  S2UR UR5, SR_CgaCtaId ;  /* 0x00000000000579c3 */ /* 0x000ea20000008800 */
[----:B------:R-:W-:Y:S01]  /*1470*/  UMOV UR4, 0x400 ;  /* 0x0000040000047882 */ /* 0x000fe20000000000 */
[----:B------:R-:W-:Y:S02]  /*1480*/  IMAD.U32 R0, RZ, RZ, UR38 ;  /* 0x00000026ff007e24 */ /* 0x000fe4000f8e00ff */
[----:B------:R-:W-:-:S03]  /*1490*/  IMAD.U32 R3, RZ, RZ, UR39 ;  /* 0x00000027ff037e24 */ /* 0x000fc6000f8e00ff */
[----:B------:R-:W-:Y:S01]  /*14a0*/  SHF.L.U32 R0, R0, 0x1f, RZ ;  /* 0x0000001f00007819 */ /* 0x000fe200000006ff */
[----:B--2---:R-:W-:-:S06]  /*14b0*/  ULEA UR4, UR5, UR4, 0x18 ;  /* 0x0000000405047291 */ /* 0x004fcc000f8ec03f */
[----:B------:R-:W-:-:S04]  /*14c0*/  IMAD.U32 R6, RZ, RZ, UR4 ;  /* 0x00000004ff067e24 */ /* 0x000fc8000f8e00ff */
[----:B------:R-:W-:-:S04]  /*14d0*/  IMAD R3, R3, 0x8, R6 ;  /* 0x0000000803037824 */ /* 0x000fc800078e0206 */
[----:B------:R2:W3:Y:S01]  /*14e0*/  SYNCS.PHASECHK.TRANS64.TRYWAIT P1, [R3+URZ], R0 ;  /* 0x00000000030075a7 */ /* 0x0004e2000802017f */
[----:B------:R-:W-:Y:S05]  /*14f0*/  @!P0 BRA `(.L_x_19) ;  /* 0x0000000000048947 */ /* 0x000fea0003800000 */
[----:B------:R-:W-:Y:S01]  /*1500*/  BPT.TRAP 0x1 ;  /* 0x000000040000795c */ /* 0x000fe20000300000 */
.L_x_19:
[----:B---3--:R-:W-:Y:S05]  /*1510*/  @P1 BRA `(.L_x_20) ;  /* 0x0000000000081947 */ /* 0x008fea0003800000 */
[----:B------:R-:W3:Y:S02]  /*1520*/  SYNCS.PHASECHK.TRANS64.TRYWAIT P1, [R3+URZ], R0 ;  /* 0x00000000030075a7 */ /* 0x000ee4000802017f */
[----:B---3--:R-:W-:Y:S05]  /*1530*/  @!P1 BRA `(.L_x_21) ;  /* 0x000000a4002c9947 */ /* 0x008fea0003800000 */
.L_x_20:
[----:B------:R-:W-:-:S04]  /*1540*/  UISETP.LT.AND UP0, UPT, UR40, 0x1, UPT ;  /* 0x000000012800788c */ /* 0x000fc8000bf01270 */
[----:B------:R-:W-:-:S06]  /*1550*/  USEL UR4, UR40, 0x1, UP0 ;  /* 0x0000000128047887 */ /* 0x000fcc0008000000 */
[----:B--23--:R-:W-:Y:S01]  /*1560*/  IMAD.U32 R0, RZ, RZ, UR4 ;  /* 0x00000004ff007e24 */ /* 0x00cfe2000f8e00ff */
[----:B------:R-:W-:Y:S05]  /*1570*/  WARPSYNC.ALL ;  /* 0x0000000000007948 */ /* 0x000fea0003800000 */
[----:B------:R-:W-:-:S04]  /*1580*/  IADD3 R0, -R0, UR40, RZ ;  /* 0x0000002800007c10 */ /* 0x000fc8000fffe1ff */
[----:B------:R-:W-:Y:S02]  /*1590*/  ISETP.GE.AND P1, PT, R0, 0x1, PT ;  /* 0x000000010000780c */ /* 0x000fe40003f26270 */
[----:B------:R-:W-:Y:S01]  /*15a0*/  R2UR UR4, R6 ;  /* 0x00000000060472ca */ /* 0x000fe200000e0000 */
[----:B------:R-:W-:Y:S01]  /*15b0*/  WARPGROUP.ARRIVE ;  /* 0x00000000000079c5 */ /* 0x000fe20000000000 */
[----:B------:R-:W-:Y:S01]  /*15c0*/  UMOV UR9, 0x40000040 ;  /* 0x4000004000097882 */ /* 0x000fe20000000000 */
[----:B------:R-:W-:-:S10]  /*15d0*/  UMOV UR11, 0x40000040 ;  /* 0x40000040000b7882 */ /* 0x000fd40000000000 */
[----:B------:R-:W-:-:S04]  /*15e0*/  UIADD3 UR4, UR4, 0x10100, URZ ;  /* 0x0001010004047890 */ /* 0x000fc8000fffe03f */
[----:B------:R-:W-:-:S04]  /*15f0*/  USHF.R.U32.HI UR4, URZ, 0x4, UR4 ;  /* 0x000000043f047899 */ /* 0x000fc80008011604 */
[----:B------:R-:W-:Y:S02]  /*1600*/  ULOP3.LUT UR5, UR4, 0x3fff, URZ, 0xc0, !UPT ;  /* 0x00003fff04057892 */ /* 0x000fe4000f8ec03f */
[----:B------:R-:W-:Y:S02]  /*1610*/  ULOP3.LUT UR4, UR41, 0x10000, URZ, 0xfc, !UPT ;  /* 0x0001000029047892 */ /* 0x000fe4000f8efc3f */
[----:B------:R-:W-:Y:S02]  /*1620*/  ULOP3.LUT UR5, UR5, 0x10000, URZ, 0xfc, !UPT ;  /* 0x0001000005057892 */ /* 0x000fe4000f8efc3f */
[----:B------:R-:W-:Y:S02]  /*1630*/  ULEA UR6, UR39, UR4, 0xa ;  /* 0x0000000427067291 */ /* 0x000fe4000f8e503f */
[----:B------:R-:W-:-:S05]  /*1640*/  ULEA UR7, UR39, UR5, 0xb ;  /* 0x0000000527077291 */ /* 0x000fca000f8e583f */
[----:B------:R-:W-:Y:S02]  /*1650*/  UMOV UR8, UR6 ;  /* 0x0000000600087c82 */ /* 0x000fe40008000000 */
[----:B------:R-:W-:Y:S02]  /*1660*/  UMOV UR10, UR7 ;  /* 0x00000007000a7c82 */ /* 0x000fe40008000000 */
[----:B------:R-:W-:Y:S01]  /*1670*/  HGMMA.64x256x16.F32.BF16 R24, gdesc[UR8], RZ, !UPT, gsb0 ;  /* 0x03e00000081879f0 */ /* 0x000fe2000c0018ff */
[----:B------:R-:W-:Y:S02]  /*1680*/  UIADD3 UR8, UR6, 0x2, URZ ;  /* 0x0000000206087890 */ /* 0x000fe4000fffe03f */
[----:B------:R-:W-:Y:S01]  /*1690*/  UIADD3 UR10, UR7, 0x2, URZ ;  /* 0x00000002070a7890 */ /* 0x000fe2000fffe03f */
[----:B------:R-:W-:Y:S01]  /*16a0*/  UMOV UR9, 0x40000040 ;  /* 0x4000004000097882 */ /* 0x000fe20000000000 */
[----:B------:R-:W-:Y:S01]  /*16b0*/  UMOV UR11, 0x40000040 ;  /* 0x40000040000b7882 */ /* 0x000fe20000000000 */
[----:B------:R-:W-:-:S02]  /*16c0*/  WARPGROUP.DEPBAR.LE gsb0, 0x0 ;  /* 0x00008000000079c5 */ /* 0x000fc40000010000 */
[----:B------:R-:W-:-:S15]  /*16d0*/  WARPGROUP.ARRIVE ;  /* 0x00000000000079c5 */ /* 0x000fde0000000000 */
[----:B------:R-:W-:-:S05]  /*16e0*/  NOP ;  /* 0x0000000000007918 */ /* 0x000fca0000000000 */
[----:B------:R-:W-:Y:S01]  /*16f0*/  HGMMA.64x256x16.F32.BF16 R24, gdesc[UR8], R24, gsb0 ;  /* 0x03e00000081879f0 */ /* 0x000fe20008001818 */
[----:B------:R-:W-:Y:S02]  /*1700*/  UIADD3 UR8, UR6, 0x4, URZ ;  /* 0x0000000406087890 */ /* 0x000fe4000fffe03f */
[----:B------:R-:W-:Y:S01]  /*1710*/  UIADD3 UR10, UR7, 0x4, URZ ;  /* 0x00000004070a7890 */ /* 0x000fe2000fffe03f */
[----:B------:R-:W-:Y:S01]  /*1720*/  UMOV UR9, 0x40000040 ;  /* 0x4000004000097882 */ /* 0x000fe20000000000 */
[----:B------:R-:W-:Y:S01]  /*1730*/  UMOV UR11, 0x40000040 ;  /* 0x40000040000b7882 */ /* 0x000fe20000000000 */
[----:B------:R-:W-:Y:S02]  /*1740*/  WARPGROUP.DEPBAR.LE gsb0, 0x0 ;  /* 0x00008000000079c5 */ /* 0x000fe40000010000 */
        /* <DEDUP_REMOVED lines=10> */
[----:B------:R-:W-:Y:S03]  /*17f0*/  HGMMA.64x256x16.F32.BF16 R24, gdesc[UR8], R24, gsb0 ;  /* 0x03e00000081879f0 */ /* 0x000fe60008001818 */
[----:B------:R-:W-:Y:S02]  /*1800*/  WARPGROUP.DEPBAR.LE gsb0, 0x0 ;  /* 0x00008000000079c5 */ /* 0x000fe40000010000 */
[----:B------:R-:W-:Y:S05]  /*1810*/  @!P1 BRA `(.L_x_22) ;  /* 0x0000000400309947 */ /* 0x000fea0003800000 */
[----:B------:R-:W-:Y:S02]  /*1820*/  UIADD3 UR6, UR39, 0x1, URZ ;  /* 0x0000000127067890 */ /* 0x000fe4000fffe03f */
[----:B------:R-:W-:Y:S02]  /*1830*/  IMAD.U32 R3, RZ, RZ, UR39 ;  /* 0x00000027ff037e24 */ /* 0x000fe4000f8e00ff */
[----:B------:R-:W-:-:S04]  /*1840*/  UISETP.NE.AND UP0, UPT, UR6, 0x4, UPT ;  /* 0x000000040600788c */ /* 0x000fc8000bf05270 */
[----:B------:R-:W-:Y:S02]  /*1850*/  USEL UR7, URZ, 0x1, UP0 ;  /* 0x000000013f077887 */ /* 0x000fe40008000000 */
[----:B------:R-:W-:Y:S02]  /*1860*/  USEL UR6, UR6, URZ, UP0 ;  /* 0x0000003f06067287 */ /* 0x000fe40008000000 */
[----:B------:R-:W-:-:S06]  /*1870*/  ULOP3.LUT UR7, UR38, UR7, URZ, 0x3c, !UPT ;  /* 0x0000000726077292 */ /* 0x000fcc000f8e3c3f */
[----:B------:R-:W-:-:S07]  /*1880*/  IMAD.U32 R7, RZ, RZ, UR7 ;  /* 0x00000007ff077e24 */ /* 0x000fce000f8e00ff */
.L_x_29:
[----:B------:R-:W-:Y:S05]  /*1890*/  @!P0 BRA `(.L_x_23) ;  /* 0x0000000000048947 */ /* 0x000fea0003800000 */
[----:B------:R-:W-:Y:S01]  /*18a0*/  BPT.TRAP 0x1 ;  /* 0x000000040000795c */ /* 0x000fe20000300000 */
.L_x_23:
[----:B------:R-:W2:Y:S01]  /*18b0*/  S2UR UR8, SR_CgaCtaId ;  /* 0x00000000000879c3 */ /* 0x000ea20000008800 */
[----:B------:R-:W-:Y:S01]  /*18c0*/  UMOV UR7, 0x400 ;  /* 0x0000040000077882 */ /* 0x000fe20000000000 */
[----:B01----:R-:W-:Y:S01]  /*18d0*/  IMAD.U32 R5, RZ, RZ, UR6 ;  /* 0x00000006ff057e24 */ /* 0x003fe2000f8e00ff */
[----:B------:R-:W-:Y:S01]  /*18e0*/  SHF.L.U32 R4, R7, 0x1f, RZ ;  /* 0x0000001f07047819 */ /* 0x000fe200000006ff */
[----:B--2---:R-:W-:-:S06]  /*18f0*/  ULEA UR7, UR8, UR7, 0x18 ;  /* 0x0000000708077291 */ /* 0x004fcc000f8ec03f */
[----:B------:R-:W-:-:S04]  /*1900*/  IMAD.U32 R6, RZ, RZ, UR7 ;  /* 0x00000007ff067e24 */ /* 0x000fc8000f8e00ff */
[----:B------:R-:W-:-:S04]  /*1910*/  IMAD R5, R5, 0x8, R6 ;  /* 0x0000000805057824 */ /* 0x000fc800078e0206 */
[----:B------:R0:W1:Y:S01]  /*1920*/  SYNCS.PHASECHK.TRANS64.TRYWAIT P1, [R5+URZ], R4 ;  /* 0x00000004050075a7 */ /* 0x000062000802017f */
[----:B------:R-:W-:Y:S05]  /*1930*/  @!P0 BRA `(.L_x_24) ;  /* 0x0000000000048947 */ /* 0x000fea0003800000 */
[----:B------:R-:W-:Y:S01]  /*1940*/  BPT.TRAP 0x1 ;  /* 0x000000040000795c */ /* 0x000fe20000300000 */
.L_x_24:
[----:B-1----:R-:W-:Y:S05]  /*1950*/  @P1 BRA `(.L_x_25) ;  /* 0x0000000000081947 */ /* 0x002fea0003800000 */
[----:B------:R-:W1:Y:S02]  /*1960*/  SYNCS.PHASECHK.TRANS64.TRYWAIT P1, [R5+URZ], R4 ;  /* 0x00000004050075a7 */ /* 0x000e64000802017f */
[----:B-1----:R-:W-:Y:S05]  /*1970*/  @!P1 BRA `(.L_x_26) ;  /* 0x000000a000309947 */ /* 0x002fea0003800000 */
.L_x_25:
[----:B------:R-:W-:Y:S01]  /*1980*/  ULEA UR7, UR6, UR4, 0xa ;  /* 0x0000000406077291 */ /* 0x000fe2000f8e503f */
[----:B------:R-:W-:Y:S01]  /*1990*/  WARPGROUP.ARRIVE ;  /* 0x00000000000079c5 */ /* 0x000fe20000000000 */
[----:B------:R-:W-:Y:S01]  /*19a0*/  ULEA UR12, UR6, UR5, 0xb ;  /* 0x00000005060c7291 */ /* 0x000fe2000f8e583f */
[----:B------:R-:W-:Y:S01]  /*19b0*/  UMOV UR9, 0x40000040 ;  /* 0x4000004000097882 */ /* 0x000fe20000000000 */
[----:B------:R-:W-:-:S03]  /*19c0*/  UMOV UR11, 0x40000040 ;  /* 0x40000040000b7882 */ /* 0x000fc60000000000 */
[----:B------:R-:W-:Y:S02]  /*19d0*/  UMOV UR8, UR7 ;  /* 0x0000000700087c82 */ /* 0x000fe40008000000 */
[----:B------:R-:W-:Y:S02]  /*19e0*/  UMOV UR10, UR12 ;  /* 0x0000000c000a7c82 */ /* 0x000fe40008000000 */
[----:B------:R-:W-:Y:S01]  /*19f0*/  HGMMA.64x256x16.F32.BF16 R24, gdesc[UR8], R24, gsb0 ;  /* 0x03e00000081879f0 */ /* 0x000fe20008001818 */
        /* <DEDUP_REMOVED lines=26> */
[----:B------:R-:W-:Y:S01]  /*1ba0*/  BPT.TRAP 0x1 ;  /* 0x000000040000795c */ /* 0x000fe20000300000 */
.L_x_27:
[----:B------:R-:W-:-:S13]  /*1bb0*/  ISETP.NE.AND P1, PT, R22, RZ, PT ;  /* 0x000000ff1600720c */ /* 0x000fda0003f25270 */
[----:B01----:R-:W-:-:S04]  /*1bc0*/  @P1 IMAD R4, R3, 0x8, R6 ;  /* 0x0000000803041824 */ /* 0x003fc800078e0206 */
[----:B------:R-:W-:-:S05]  /*1bd0*/  @P1 VIADD R5, R4, 0x20 ;  /* 0x0000002004051836 */ /* 0x000fca0000000000 */
[----:B------:R-:W-:-:S04]  /*1be0*/  @P1 PRMT R5, R152, 0x654, R5 ;  /* 0x0000065498051816 */ /* 0x000fc80000000005 */
[----:B------:R0:W-:Y:S01]  /*1bf0*/  @P1 SYNCS.ARRIVE.TRANS64.RED.A1T0 RZ, [R5+URZ], RZ ;  /* 0x000000ff05ff19a7 */ /* 0x0001e2000810043f */
[----:B------:R-:W-:-:S13]  /*1c00*/  ISETP.GT.U32.AND P1, PT, R19, 0x1, PT ;  /* 0x000000011300780c */ /* 0x000fda0003f24070 */
[----:B0-----:R-:W-:Y:S05]  /*1c10*/  @P1 BRA `(.L_x_28) ;  /* 0x0000000000041947 */ /* 0x001fea0003800000 */
[----:B------:R-:W-:Y:S01]  /*1c20*/  BPT.TRAP 0x1 ;  /* 0x000000040000795c */ /* 0x000fe20000300000 */
.L_x_28:
[----:B------:R-:W-:Y:S01]  /*1c30*/  UIADD3 UR6, UR6, 0x1, URZ ;  /* 0x0000000106067890 */ /* 0x000fe2000fffe03f */
[C---:B------:R-:W-:Y:S01]  /*1c40*/  ISETP.GT.AND P2, PT, R0.reuse, 0x1, PT ;  /* 0x000000010000780c */ /* 0x040fe20003f44270 */
[----:B------:R-:W-:Y:S02]  /*1c50*/  VIADD R3, R3, 0x1 ;  /* 0x0000000103037836 */ /* 0x000fe40000000000 */
[----:B------:R-:W-:Y:S01]  /*1c60*/  UISETP.NE.AND UP0, UPT, UR6, 0x4, UPT ;  /* 0x000000040600788c */ /* 0x000fe2000bf05270 */
[----:B------:R-:W-:Y:S02]  /*1c70*/  VIADD R0, R0, 0xffffffff ;  /* 0xffffffff00007836 */ /* 0x000fe40000000000 */
[C---:B------:R-:W-:Y:S01]  /*1c80*/  ISETP.NE.AND P1, PT, R3.reuse, 0x4, PT ;  /* 0x000000040300780c */ /* 0x040fe20003f25270 */
[----:B------:R-:W-:Y:S02]  /*1c90*/  USEL UR7, URZ, 0x1, UP0 ;  /* 0x000000013f077887 */ /* 0x000fe40008000000 */
[----:B------:R-:W-:Y:S01]  /*1ca0*/  USEL UR6, UR6, URZ, UP0 ;  /* 0x0000003f06067287 */ /* 0x000fe20008000000 */
[----:B------:R-:W-:-:S03]  /*1cb0*/  SEL R3, R3, RZ, P1 ;  /* 0x000000ff03037207 */ /* 0x000fc60000800000 */
[----:B------:R-:W-:Y:S01]  /*1cc0*/  LOP3.LUT R7, R7, UR7, RZ, 0x3c, !PT ;  /* 0x0000000707077c12 */ /* 0x000fe2000f8e3cff */
[----:B------:R-:W-:Y:S07]  /*1cd0*/  @P2 BRA `(.L_x_29) ;  /* 0xfffffff800ec2947 */ /* 0x000fee000383ffff */
.L_x_22:
[----:B------:R-:W2:Y:S02]  /*1ce0*/  LDC R0, c[0x0][0x28c] ;  /* 0x0000a300ff007b82 */ /* 0x000ea40000000800 */
[----:B--2---:R-:W-:-:S13]  /*1cf0*/  ISETP.GE.AND P1, PT, R0, 0x1, PT ;  /* 0x000000010000780c */ /* 0x004fda0003f26270 */
[----:B------:R-:W-:Y:S05]  /*1d00*/  @!P1 BRA `(.L_x_30) ;  /* 0x0000000000409947 */ /* 0x000fea0003800000 */
[----:B------:R-:W-:Y:S05]  /*1d10*/  @!P0 BRA `(.L_x_31) ;  /* 0x0000000000048947 */ /* 0x000fea0003800000 */
[----:B------:R-:W-:Y:S01]  /*1d20*/  BPT.TRAP 0x1 ;  /* 0x000000040000795c */ /* 0x000fe20000300000 */
.L_x_31:
[----:B------:R-:W-:Y:S01]  /*1d30*/  ISETP.NE.AND P0, PT, R22, RZ, PT ;  /* 0x000000ff1600720c */ /* 0x000fe20003f05270 */
[----:B------:R-:W-:-:S12]  /*1d40*/  UISETP.LT.AND UP1, UPT, UR40, 0x1, UPT ;  /* 0x000000012800788c */ /* 0x000fd8000bf21270 */
[----:B------:R-:W-:-:S05]  /*1d50*/  VOTEU.ANY UP0, P0 ;  /* 0x00000000003f7886 */ /* 0x000fca0000000100 */
[----:B------:R-:W-:-:S04]  /*1d60*/  @UP0 USEL UR4, UR40, 0x1, UP1 ;  /* 0x0000000128040887 */ /* 0x000fc80008800000 */
[----:B------:R-:W-:-:S06]  /*1d70*/  @UP0 UIADD3 UR4, UR39, UR40, -UR4 ;  /* 0x0000002827040290 */ /* 0x000fcc000fffe804 */
[----:B------:R-:W-:-:S04]  /*1d80*/  IMAD.U32 R0, RZ, RZ, UR4 ;  /* 0x00000004ff007e24 */ /* 0x000fc8000f8e00ff */
[----:B------:R-:W-:-:S05]  /*1d90*/  @P0 IMAD.SHL.U32 R0, R0, 0x8, RZ ;  /* 0x0000000800000824 */ /* 0x000fca00078e00ff */
[----:B------:R-:W-:-:S04]  /*1da0*/  @P0 LOP3.LUT R0, R0, 0x18, RZ, 0xc0, !PT ;  /* 0x0000001800000812 */ /* 0x000fc800078ec0ff */
[----:B------:R-:W-:-:S04]  /*1db0*/  @P0 IADD3 R3, R6, 0x20, R0 ;  /* 0x0000002006030810 */ /* 0x000fc80007ffe000 */
[----:B------:R-:W-:-:S04]  /*1dc0*/  @P0 PRMT R3, R152, 0x654, R3 ;  /* 0x0000065498030816 */ /* 0x000fc80000000003 */
[----:B------:R2:W-:Y:S01]  /*1dd0*/  @P0 SYNCS.ARRIVE.TRANS64.RED.A1T0 RZ, [R3+URZ], RZ ;  /* 0x000000ff03ff09a7 */ /* 0x0005e2000810043f */
[----:B------:R-:W-:-:S13]  /*1de0*/  ISETP.GT.U32.AND P0, PT, R19, 0x1, PT ;  /* 0x000000011300780c */ /* 0x000fda0003f04070 */
[----:B--2---:R-:W-:Y:S05]  /*1df0*/  @P0 BRA `(.L_x_30) ;  /* 0x0000000000040947 */ /* 0x004fea0003800000 */
[----:B------:R-:W-:Y:S01]  /*1e00*/  BPT.TRAP 0x1 ;  /* 0x000000040000795c */ /* 0x000fe20000300000 */
.L_x_30:
[----:B------:R-:W2:Y:S01]  /*1e10*/  LDC R6, c[0x0][0x288] ;  /* 0x0000a200ff067b82 */ /* 0x000ea20000000800 */
[--C-:B------:R-:W-:Y:S01]  /*1e20*/  SHF.R.U32.HI R0, RZ, 0x2, R18.reuse ;  /* 0x00000002ff007819 */ /* 0x100fe20000011612 */
[----:B------:R-:W-:Y:S01]  /*1e30*/  UIADD3 UR39, UR40, UR39, URZ ;  /* 0x0000002728277290 */ /* 0x000fe2000fffe03f */
[----:B01----:R-:W-:Y:S01]  /*1e40*/  SHF.R.U32.HI R5, RZ, 0x7, R18 ;  /* 0x00000007ff057819 */ /* 0x003fe20000011612 */
[----:B------:R-:W-:Y:S01]  /*1e50*/  ULDC UR8, c[0x0][0x284] ;  /* 0x0000a10000087ab9 */ /* 0x000fe20000000800 */
[----:B------:R-:W-:Y:S01]  /*1e60*/  LOP3.LUT R4, R18, 0x60, RZ, 0xc0, !PT ;  /* 0x0000006012047812 */ /* 0x000fe200078ec0ff */
[----:B------:R-:W-:Y:S01]  /*1e70*/  USHF.R.U32.HI UR4, URZ, 0x2, UR39 ;  /* 0x000000023f047899 */ /* 0x000fe20008011627 */
[----:B------:R-:W-:Y:S01]  /*1e80*/  LOP3.LUT R3, R0, 0x7, RZ, 0xc0, !PT ;  /* 0x0000000700037812 */ /* 0x000fe200078ec0ff */
[----:B------:R-:W-:Y:S01]  /*1e90*/  UISETP.GT.U32.AND UP1, UPT, UR39, 0x3, UPT ;  /* 0x000000032700788c */ /* 0x000fe2000bf24070 */
[----:B------:R-:W-:Y:S01]  /*1ea0*/  LOP3.LUT R0, R5, 0x1, RZ, 0xc0, !PT ;  /* 0x0000000105007812 */ /* 0x000fe200078ec0ff */
[----:B------:R-:W-:Y:S01]  /*1eb0*/  ULOP3.LUT UR4, UR4, 0x1, URZ, 0xc0, !UPT ;  /* 0x0000000104047892 */ /* 0x000fe2000f8ec03f */
[----:B------:R-:W-:Y:S01]  /*1ec0*/  SHF.R.U32.HI R10, RZ, 0x1, R4 ;  /* 0x00000001ff0a7819 */ /* 0x000fe20000011604 */
[----:B------:R-:W-:Y:S01]  /*1ed0*/  IMAD.SHL.U32 R4, R18, 0x2, RZ ;  /* 0x0000000212047824 */ /* 0x000fe200078e00ff */
[----:B------:R-:W-:Y:S01]  /*1ee0*/  SHF.R.S32.HI R21, RZ, 0x1f, R23 ;  /* 0x0000001fff157819 */ /* 0x000fe20000011417 */
[----:B------:R-:W-:Y:S01]  /*1ef0*/  IMAD.SHL.U32 R8, R0, 0x40, RZ ;  /* 0x0000004000087824 */ /* 0x000fe200078e00ff */
[--C-:B------:R-:W-:Y:S01]  /*1f00*/  IADD3 R5, RZ, -R10, -R3.reuse ;  /* 0x8000000aff057210 */ /* 0x100fe20007ffe803 */
[----:B------:R-:W-:Y:S01]  /*1f10*/  UISETP.NE.U32.AND UP0, UPT, UR4, 0x1, UPT ;  /* 0x000000010400788c */ /* 0x000fe2000bf05070 */
[----:B------:R-:W-:Y:S01]  /*1f20*/  LOP3.LUT R4, R4, 0x6, RZ, 0xc0, !PT ;  /* 0x0000000604047812 */ /* 0x000fe200078ec0ff */
[----:B------:R-:W-:Y:S01]  /*1f30*/  ULDC.64 UR6, c[0x0][0x5d0] ;  /* 0x0001740000067ab9 */ /* 0x000fe20000000a00 */
[----:B------:R-:W-:Y:S01]  /*1f40*/  LOP3.LUT R3, R8, 0x40, R3, 0xe2, !PT ;  /* 0x0000004008037812 */ /* 0x000fe200078ee203 */
[----:B------:R-:W-:Y:S01]  /*1f50*/  IMAD R11, R0, -0x40, R5 ;  /* 0xffffffc0000b7824 */ /* 0x000fe200078e0205 */
[----:B------:R-:W-:Y:S01]  /*1f60*/  LOP3.LUT R0, R18, 0x3, RZ, 0xc0, !PT ;  /* 0x0000000312007812 */ /* 0x000fe200078ec0ff */
[----:B------:R-:W-:Y:S01]  /*1f70*/  UISETP.LT.U32.AND UP1, UPT, UR40, 0x4, UP1 ;  /* 0x000000042800788c */ /* 0x000fe20008f21070 */
[----:B------:R-:W-:Y:S01]  /*1f80*/  PRMT R8, R4, 0x6540, R153 ;  /* 0x0000654004087816 */ /* 0x000fe20000000099 */
[----:B------:R-:W-:Y:S01]  /*1f90*/  IMAD.SHL.U32 R153, R153, 0x100, RZ ;  /* 0x0000010099997824 */ /* 0x000fe200078e00ff */
[----:B------:R-:W-:Y:S01]  /*1fa0*/  UISETP.GT.U32.AND UP0, UPT, UR40, 0x3, !UP0 ;  /* 0x000000032800788c */ /* 0x000fe2000c704070 */
[----:B--2---:R-:W-:Y:S01]  /*1fb0*/  IMAD R12, R0, -0x2, R6 ;  /* 0xfffffffe000c7824 */ /* 0x004fe200078e0206 */
[----:B------:R-:W-:Y:S01]  /*1fc0*/  SHF.R.S32.HI R9, RZ, 0x1f, R8 ;  /* 0x0000001fff097819 */ /* 0x000fe20000011408 */
[C---:B------:R-:W-:Y:S01]  /*1fd0*/  IMAD.SHL.U32 R0, R154.reuse, 0x80, RZ ;  /* 0x000000809a007824 */ /* 0x040fe200078e00ff */
[----:B------:R-:W-:Y:S01]  /*1fe0*/  ISETP.GE.AND P0, PT, R153, R6, PT ;  /* 0x000000069900720c */ /* 0x000fe20003f06270 */
[----:B------:R-:W-:Y:S01]  /*1ff0*/  IMAD R4, R21, UR6, RZ ;  /* 0x0000000615047c24 */ /* 0x000fe2000f8e02ff */
[----:B------:R-:W-:Y:S01]  /*2000*/  USEL UR5, URZ, 0x1, !UP1 ;  /* 0x000000013f057887 */ /* 0x000fe2000c800000 */
[----:B------:R-:W-:Y:S01]  /*2010*/  IMAD.WIDE R6, R154, 0x80, RZ ;  /* 0x000000809a067825 */ /* 0x000fe200078e02ff */
[C---:B------:R-:W-:Y:S01]  /*2020*/  ISETP.GE.OR P0, PT, R0.reuse, UR8, P0 ;  /* 0x0000000800007c0c */ /* 0x040fe20008706670 */
[----:B------:R-:W-:Y:S01]  /*2030*/  USEL UR4, URZ, 0x1, !UP0 ;  /* 0x000000013f047887 */ /* 0x000fe2000c000000 */
[----:B------:R-:W-:Y:S01]  /*2040*/  IADD3 R0, -R0, UR8, R11 ;  /* 0x0000000800007c10 */ /* 0x000fe2000fffe10b */
[C---:B------:R-:W-:Y:S01]  /*2050*/  IMAD R13, R23.reuse, UR7, R4 ;  /* 0x00000007170d7c24 */ /* 0x040fe2000f8e0204 */
[----:B------:R-:W-:Y:S01]  /*2060*/  ULOP3.LUT UR39, UR39, 0x3, URZ, 0xc0, !UPT ;  /* 0x0000000327277892 */ /* 0x000fe2000f8ec03f */
[----:B------:R-:W-:Y:S01]  /*2070*/  IMAD.WIDE.U32 R4, R23, UR6, R8 ;  /* 0x0000000617047c25 */ /* 0x000fe2000f8e0008 */
[----:B------:R-:W-:Y:S01]  /*2080*/  ULOP3.LUT UR38, UR4, UR38, UR5, 0x96, !UPT ;  /* 0x0000002604267292 */ /* 0x000fe2000f8e9605 */
[----:B------:R-:W-:-:S02]  /*2090*/  LOP3.LUT R169, R6, R3, R10, 0xfe, !PT ;  /* 0x0000000306a97212 */ /* 0x000fc400078efe0a */
[----:B------:R-:W-:Y:S02]  /*20a0*/  IMAD.IADD R5, R5, 0x1, R13 ;  /* 0x0000000105057824 */ /* 0x000fe400078e020d */
[----:B------:R-:W-:Y:S02]  /*20b0*/  IMAD.IADD R3, R12, 0x1, -R153 ;  /* 0x000000010c037824 */ /* 0x000fe400078e0a99 */
[----:B------:R-:W-:Y:S01]  /*20c0*/  IMAD.MOV.U32 R154, RZ, RZ, -0x1 ;  /* 0xffffffffff9a7424 */ /* 0x000fe200078e00ff */
[----:B------:R-:W-:Y:S06]  /*20d0*/  @P0 BRA `(.L_x_32) ;  /* 0x0000007800dc0947 */ /* 0x000fec0003800000 */
[----:B------:R-:W0:Y:S01]  /*20e0*/  LDC.64 R10, c[0x0][0x5c8] ;  /* 0x00017200ff0a7b82 */ /* 0x000e220000000a00 */
[----:B-----5:R-:W-:Y:S01]  /*20f0*/  FSETP.NEU.AND P0, PT, R156, RZ, PT ;  /* 0x000000ff9c00720b */ /* 0x020fe20003f0d000 */
[----:B------:R-:W-:Y:S01]  /*2100*/  BSSY B0, `(.L_x_32) ;  /* 0x00007b4000007945 */ /* 0x000fe20003800000 */
[----:B------:R-:W-:-:S04]  /*2110*/  ISETP.GT.AND P2, PT, R3, RZ, PT ;  /* 0x000000ff0300720c */ /* 0x000fc80003f44270 */
[----:B------:R-:W-:Y:S01]  /*2120*/  ISETP.GT.AND P1, PT, R0, RZ, P2 ;  /* 0x000000ff0000720c */ /* 0x000fe20001724270 */
[-C--:B0-----:R-:W-:Y:S02]  /*2130*/  IMAD R12, R7, R10.reuse, RZ ;  /* 0x0000000a070c7224 */ /* 0x081fe400078e02ff */
[----:B------:R-:W-:-:S04]  /*2140*/  IMAD.WIDE.U32 R160, R169, R10, R4 ;  /* 0x0000000aa9a07225 */ /* 0x000fc800078e0004 */
[----:B------:R-:W-:-:S04]  /*2150*/  IMAD R5, R169, R11, R12 ;  /* 0x0000000ba9057224 */ /* 0x000fc800078e020c */
[----:B------:R-:W-:Y:S01]  /*2160*/  IMAD.IADD R153, R161, 0x1, R5 ;  /* 0x00000001a1997824 */ /* 0x000fe200078e0205 */
[----:B------:R-:W-:Y:S06]  /*2170*/  @!P0 BRA `(.L_x_33) ;  /* 0x0000005400988947 */ /* 0x000fec0003800000 */
[----:B------:R-:W0:Y:S01]  /*2180*/  LDC.64 R14, c[0x0][0x5b8] ;  /* 0x00016e00ff0e7b82 */ /* 0x000e220000000a00 */
[----:B------:R-:W-:-:S07]  /*2190*/  ULDC.64 UR4, c[0x0][0x5c0] ;  /* 0x0001700000047ab9 */ /* 0x000fce0000000a00 */
[----:B------:R-:W1:Y:S08]  /*21a0*/  LDC.64 R166, c[0x0][0x5b0] ;  /* 0x00016c00ffa67b82 */ /* 0x000e700000000a00 */
[----:B------:R-:W2:Y:S01]  /*21b0*/  LDC.64 R12, c[0x0][0x5a8] ;  /* 0x00016a00ff0c7b82 */ /* 0x000ea20000000a00 */
[-C--:B0-----:R-:W-:Y:S02]  /*21c0*/  IMAD R4, R21, R14.reuse, RZ ;  /* 0x0000000e15047224 */ /* 0x081fe400078e02ff */
[----:B------:R-:W-:-:S04]  /*21d0*/  IMAD.WIDE.U32 R162, R23, R14, R8 ;  /* 0x0000000e17a27225 */ /* 0x000fc800078e0008 */
[----:B------:R-:W-:Y:S02]  /*21e0*/  IMAD R161, R23, R15, R4 ;  /* 0x0000000f17a17224 */ /* 0x000fe400078e0204 */
[-C--:B-1----:R-:W-:Y:S02]  /*21f0*/  IMAD R6, R7, R166.reuse, RZ ;  /* 0x000000a607067224 */ /* 0x082fe400078e02ff */
[----:B------:R-:W-:Y:S02]  /*2200*/  IMAD.IADD R21, R163, 0x1, R161 ;  /* 0x00000001a3157824 */ /* 0x000fe400078e02a1 */
[----:B------:R-:W-:Y:S02]  /*2210*/  IMAD.MOV.U32 R20, RZ, RZ, R162 ;  /* 0x000000ffff147224 */ /* 0x000fe400078e00a2 */
[C---:B------:R-:W-:Y:S02]  /*2220*/  IMAD R165, R169.reuse, R167, R6 ;  /* 0x000000a7a9a57224 */ /* 0x040fe400078e0206 */
[----:B------:R-:W-:-:S04]  /*2230*/  IMAD.WIDE.U32 R4, R169, R166, R20 ;  /* 0x000000a6a9047225 */ /* 0x000fc800078e0014 */
[----:B------:R-:W-:Y:S01]  /*2240*/  IMAD.IADD R5, R5, 0x1, R165 ;  /* 0x0000000105057824 */ /* 0x000fe200078e02a5 */
[----:B--2---:R-:W-:-:S04]  /*2250*/  LEA R6, P0, R4, R12, 0x1 ;  /* 0x0000000c04067211 */ /* 0x004fc800078008ff */
[----:B------:R-:W-:-:S05]  /*2260*/  LEA.HI.X R7, R4, R13, R5, 0x1, P0 ;  /* 0x0000000d04077211 */ /* 0x000fca00000f0c05 */
[----:B------:R0:W2:Y:S01]  /*2270*/  @P1 LDG.E.LTC128B.U16 R15, desc[UR36][R6.64] ;  /* 0x00000024060f1981 */ /* 0x0000a2000c1e1520 */
[----:B------:R-:W-:Y:S01]  /*2280*/  LEA R4, P0, R160, UR4, 0x1 ;  /* 0x00000004a0047c11 */ /* 0x000fe2000f8008ff */
[----:B------:R-:W-:Y:S01]  /*2290*/  IMAD.WIDE.U32 R158, R169, R166, R8 ;  /* 0x000000a6a99e7225 */ /* 0x000fe200078e0008 */
[----:B------:R-:W-:Y:S03]  /*22a0*/  BSSY B1, `(.L_x_34) ;  /* 0x0000012000017945 */ /* 0x000fe60003800000 */
[----:B------:R-:W-:Y:S02]  /*22b0*/  IMAD.IADD R159, R165, 0x1, R159 ;  /* 0x00000001a59f7824 */ /* 0x000fe400078e029f */
[----:B------:R-:W-:-:S04]  /*22c0*/  IMAD.WIDE.U32 R158, R23, R14, R158 ;  /* 0x0000000e179e7225 */ /* 0x000fc800078e009e */
[----:B0-----:R-:W-:Y:S01]  /*22d0*/  IMAD.IADD R7, R161, 0x1, R159 ;  /* 0x00000001a1077824 */ /* 0x001fe200078e029f */
[----:B------:R-:W-:Y:S02]  /*22e0*/  LEA R6, P4, R158, R12, 0x1 ;  /* 0x0000000c9e067211 */ /* 0x000fe400078808ff */
[----:B------:R-:W-:Y:S02]  /*22f0*/  SHF.L.U64.HI R159, R166, 0x3, R167 ;  /* 0x00000003a69f7819 */ /* 0x000fe400000102a7 */
[----:B------:R-:W-:Y:S01]  /*2300*/  LEA.HI.X R7, R158, R13, R7, 0x1, P4 ;  /* 0x0000000d9e077211 */ /* 0x000fe200020f0c07 */
[----:B------:R-:W-:Y:S02]  /*2310*/  IMAD.SHL.U32 R158, R166, 0x8, RZ ;  /* 0x00000008a69e7824 */ /* 0x000fe400078e00ff */
[----:B--2---:R-:W-:-:S04]  /*2320*/  IMAD.U32 R5, R15, 0x10000, RZ ;  /* 0x000100000f057824 */ /* 0x004fc800078e00ff */
[----:B------:R-:W-:-:S04]  /*2330*/  FMUL R5, R5, R156 ;  /* 0x0000009c05057220 */ /* 0x000fc80000400000 */
[----:B------:R-:W-:Y:S01]  /*2340*/  FFMA R24, R24, R155, R5 ;  /* 0x0000009b18187223 */ /* 0x000fe20000000005 */
[----:B------:R-:W-:Y:S02]  /*2350*/  LEA.HI.X R5, R160, UR5, R153, 0x1, P0 ;  /* 0x00000005a0057c11 */ /* 0x000fe400080f0c99 */
[----:B------:R-:W-:Y:S02]  /*2360*/  ISETP.GT.AND P0, PT, R3, 0x1, PT ;  /* 0x000000010300780c */ /* 0x000fe40003f04270 */
[----:B------:R-:W-:Y:S02]  /*2370*/  F2FP.BF16.F32.PACK_AB R24, RZ, R24 ;  /* 0x00000018ff18723e */ /* 0x000fe400000010ff */
[----:B------:R-:W-:-:S03]  /*2380*/  ISETP.GT.AND P3, PT, R0, RZ, P0 ;  /* 0x000000ff0000720c */ /* 0x000fc60000764270 */
[----:B------:R0:W-:Y:S10]  /*2390*/  @P1 STG.E.U16 desc[UR36][R4.64], R24 ;  /* 0x0000001804001986 */ /* 0x0001f4000c101524 */
[----:B------:R-:W-:Y:S05]  /*23a0*/  @!P3 BRA `(.L_x_35) ;  /* 0x000000000004b947 */ /* 0x000fea0003800000 */
[----:B------:R1:W5:Y:S02]  /*23b0*/  LDG.E.LTC128B.U16 R15, desc[UR36][R6.64+0x2] ;  /* 0x00000224060f7981 */ /* 0x000364000c1e1520 */
.L_x_35:
[----:B------:R-:W-:Y:S05]  /*23c0*/  BSYNC B1 ;  /* 0x0000000000017941 */ /* 0x000fea0003800000 */
.L_x_34:
[----:B-----5:R-:W-:Y:S01]  /*23d0*/  IMAD.U32 R153, R15, 0x10000, RZ ;  /* 0x000100000f997824 */ /* 0x020fe200078e00ff */
[----:B------:R-:W-:Y:S01]  /*23e0*/  ISETP.GT.AND P2, PT, R0, 0x8, P2 ;  /* 0x000000080000780c */ /* 0x000fe20001744270 */
[----:B------:R-:W-:Y:S01]  /*23f0*/  IMAD.WIDE.U32 R158, R169, R166, R158 ;  /* 0x000000a6a99e7225 */ /* 0x000fe200078e009e */
[----:B0-----:R-:W-:-:S03]  /*2400*/  PRMT R24, R15, 0x7610, R24 ;  /* 0x000076100f187816 */ /* 0x001fc60000000018 */
[----:B------:R-:W-:Y:S01]  /*2410*/  FMUL R20, R153, R156 ;  /* 0x0000009c99147220 */ /* 0x000fe20000400000 */
[----:B------:R-:W-:Y:S01]  /*2420*/  IMAD.IADD R165, R165, 0x1, R159 ;  /* 0x00000001a5a57824 */ /* 0x000fe200078e029f */
[----:B------:R-:W-:Y:S02]  /*2430*/  IADD3 R162, P1, R162, R158, RZ ;  /* 0x0000009ea2a27210 */ /* 0x000fe40007f3e0ff */
[----:B------:R-:W-:-:S03]  /*2440*/  FFMA R25, R25, R155, R20 ;  /* 0x0000009b19197223 */ /* 0x000fc60000000014 */
[----:B------:R-:W-:Y:S02]  /*2450*/  IMAD.X R21, R165, 0x1, R21, P1 ;  /* 0x00000001a5157824 */ /* 0x000fe400008e0615 */
[----:B------:R-:W-:Y:S02]  /*2460*/  F2FP.BF16.F32.PACK_AB R25, RZ, R25 ;  /* 0x00000019ff19723e */ /* 0x000fe400000010ff */
[C---:B------:R-:W-:Y:S02]  /*2470*/  LEA R20, P1, R162.reuse, R12, 0x1 ;  /* 0x0000000ca2147211 */ /* 0x040fe400078208ff */
[----:B------:R-:W-:Y:S02]  /*2480*/  PRMT R153, R25, 0x7610, R153 ;  /* 0x0000761019997816 */ /* 0x000fe40000000099 */
[----:B------:R-:W-:-:S03]  /*2490*/  LEA.HI.X R21, R162, R13, R21, 0x1, P1 ;  /* 0x0000000da2157211 */ /* 0x000fc600008f0c15 */
[----:B------:R0:W-:Y:S04]  /*24a0*/  @P3 STG.E.U16 desc[UR36][R4.64+0x2], R153 ;  /* 0x0000029904003986 */ /* 0x0001e8000c101524 */
[----:B------:R-:W2:Y:S01]  /*24b0*/  @P2 LDG.E.LTC128B.U16 R24, desc[UR36][R20.64] ;  /* 0x0000002414182981 */ /* 0x000ea2000c1e1520 */
[----:B------:R-:W-:Y:S01]  /*24c0*/  IADD3 R8, P1, R8, R158, RZ ;  /* 0x0000009e08087210 */ /* 0x000fe20007f3e0ff */
[----:B------:R-:W-:Y:S01]  /*24d0*/  BSSY B1, `(.L_x_36) ;  /* 0x0000011000017945 */ /* 0x000fe20003800000 */
[----:B------:R-:W-:Y:S02]  /*24e0*/  SHF.L.U64.HI R11, R10, 0x4, R11 ;  /* 0x000000040a0b7819 */ /* 0x000fe4000001020b */
[----:B------:R-:W-:Y:S01]  /*24f0*/  ISETP.GT.AND P0, PT, R0, 0x8, P0 ;  /* 0x000000080000780c */ /* 0x000fe20000704270 */
[----:B------:R-:W-:Y:S01]  /*2500*/  IMAD.X R9, R9, 0x1, R165, P1 ;  /* 0x0000000109097824 */ /* 0x000fe200008e06a5 */
[----:B------:R-:W-:-:S05]  /*2510*/  LEA R10, P1, R10, R4, 0x4 ;  /* 0x000000040a0a7211 */ /* 0x000fca00078220ff */
[----:B------:R-:W-:Y:S02]  /*2520*/  IMAD.X R11, R11, 0x1, R5, P1 ;  /* 0x000000010b0b7824 */ /* 0x000fe400008e0605 */
[----:B--2---:R-:W-:-:S04]  /*2530*/  IMAD.U32 R15, R24, 0x10000, RZ ;  /* 0x00010000180f7824 */ /* 0x004fc800078e00ff */
[----:B------:R-:W-:Y:S01]  /*2540*/  FMUL R25, R15, R156 ;  /* 0x0000009c0f197220 */ /* 0x000fe20000400000 */
[----:B------:R-:W-:-:S04]  /*2550*/  IMAD.WIDE.U32 R14, R23, R14, R8 ;  /* 0x0000000e170e7225 */ /* 0x000fc800078e0008 */
[----:B------:R-:W-:Y:S01]  /*2560*/  FFMA R25, R26, R155, R25 ;  /* 0x0000009b1a197223 */ /* 0x000fe20000000019 */
[----:B------:R-:W-:Y:S01]  /*2570*/  IMAD.IADD R9, R161, 0x1, R15 ;  /* 0x00000001a1097824 */ /* 0x000fe200078e020f */
[----:B------:R-:W-:-:S03]  /*2580*/  LEA R8, P3, R14, R12, 0x1 ;  /* 0x0000000c0e087211 */ /* 0x000fc600078608ff */
[----:B------:R-:W-:Y:S02]  /*2590*/  F2FP.BF16.F32.PACK_AB R25, RZ, R25 ;  /* 0x00000019ff19723e */ /* 0x000fe400000010ff */
[----:B------:R-:W-:-:S03]  /*25a0*/  LEA.HI.X R9, R14, R13, R9, 0x1, P3 ;  /* 0x0000000d0e097211 */ /* 0x000fc600018f0c09 */
[----:B------:R0:W-:Y:S01]  /*25b0*/  @P2 STG.E.U16 desc[UR36][R10.64], R25 ;  /* 0x000000190a002986 */ /* 0x0001e2000c101524 */
[----:B------:R-:W-:Y:S05]  /*25c0*/  @!P0 BRA `(.L_x_37) ;  /* 0x0000000000048947 */ /* 0x000fea0003800000 */
[----:B------:R2:W5:Y:S02]  /*25d0*/  LDG.E.LTC128B.U16 R24, desc[UR36][R8.64+0x2] ;  /* 0x0000022408187981 */ /* 0x000564000c1e1520 */
.L_x_37:
[----:B------:R-:W-:Y:S05]  /*25e0*/  BSYNC B1 ;  /* 0x0000000000017941 */ /* 0x000fea0003800000 */
.L_x_36:
[----:B-----5:R-:W-:Y:S01]  /*25f0*/  IMAD.U32 R13, R24, 0x10000, RZ ;  /* 0x00010000180d7824 */ /* 0x020fe200078e00ff */
[----:B------:R-:W-:Y:S01]  /*2600*/  ISETP.GT.AND P1, PT, R3, 0x8, PT ;  /* 0x000000080300780c */ /* 0x000fe20003f24270 */
[----:B------:R-:W-:Y:S02]  /*2610*/  BSSY B1, `(.L_x_38) ;  /* 0x0000008000017945 */ /* 0x000fe40003800000 */
[----:B------:R-:W-:Y:S01]  /*2620*/  FMUL R12, R13, R156 ;  /* 0x0000009c0d0c7220 */ /* 0x000fe20000400000 */
[----:B------:R-:W-:-:S03]  /*2630*/  ISETP.GT.AND P2, PT, R0, RZ, P1 ;  /* 0x000000ff0000720c */ /* 0x000fc60000f44270 */
[----:B------:R-:W-:-:S05]  /*2640*/  FFMA R12, R27, R155, R12 ;  /* 0x0000009b1b0c7223 */ /* 0x000fca000000000c */
[----:B------:R-:W-:-:S05]  /*2650*/  F2FP.BF16.F32.PACK_AB R12, RZ, R12 ;  /* 0x0000000cff0c723e */ /* 0x000fca00000010ff */
[----:B------:R3:W-:Y:S01]  /*2660*/  @P0 STG.E.U16 desc[UR36][R10.64+0x2], R12 ;  /* 0x0000020c0a000986 */ /* 0x0007e2000c101524 */
[----:B------:R-:W-:Y:S05]  /*2670*/  @!P2 BRA `(.L_x_39) ;  /* 0x000000000004a947 */ /* 0x000fea0003800000 */
[----:B------:R4:W5:Y:S02]  /*2680*/  LDG.E.LTC128B.U16 R24, desc[UR36][R6.64+0x10] ;  /* 0x0000102406187981 */ /* 0x000964000c1e1520 */
.L_x_39:
[----:B------:R-:W-:Y:S05]  /*2690*/  BSYNC B1 ;  /* 0x0000000000017941 */ /* 0x000fea0003800000 */
.L_x_38:
        /* <DEDUP_REMOVED lines=10> */
.L_x_41:
[----:B------:R-:W-:Y:S05]  /*2740*/  BSYNC B1 ;  /* 0x0000000000017941 */ /* 0x000fea0003800000 */
.L_x_40:
[----:B0----5:R-:W-:Y:S01]  /*2750*/  IMAD.U32 R13, R24, 0x10000, RZ ;  /* 0x00010000180d7824 */ /* 0x021fe200078e00ff */
[----:B------:R-:W-:Y:S01]  /*2760*/  ISETP.GT.AND P1, PT, R0, 0x8, P1 ;  /* 0x000000080000780c */ /* 0x000fe20000f24270 */
[----:B------:R-:W-:Y:S02]  /*2770*/  BSSY B1, `(.L_x_42) ;  /* 0x0000007000017945 */ /* 0x000fe40003800000 */
[----:B---3--:R-:W-:-:S04]  /*2780*/  FMUL R12, R13, R156 ;  /* 0x0000009c0d0c7220 */ /* 0x008fc80000400000 */
[----:B------:R-:W-:-:S05]  /*2790*/  FFMA R12, R29, R155, R12 ;  /* 0x0000009b1d0c7223 */ /* 0x000fca000000000c */
[----:B------:R-:W-:-:S05]  /*27a0*/  F2FP.BF16.F32.PACK_AB R12, RZ, R12 ;  /* 0x0000000cff0c723e */ /* 0x000fca00000010ff */
[----:B------:R0:W-:Y:S01]  /*27b0*/  @P3 STG.E.U16 desc[UR36][R4.64+0x12], R12 ;  /* 0x0000120c04003986 */ /* 0x0001e2000c101524 */
[----:B------:R-:W-:Y:S05]  /*27c0*/  @!P1 BRA `(.L_x_43) ;  /* 0x0000000000049947 */ /* 0x000fea0003800000 */
[----:B------:R3:W5:Y:S02]  /*27d0*/  LDG.E.LTC128B.U16 R24, desc[UR36][R8.64+0x10] ;  /* 0x0000102408187981 */ /* 0x000764000c1e1520 */
.L_x_43:
[----:B------:R-:W-:Y:S05]  /*27e0*/  BSYNC B1 ;  /* 0x0000000000017941 */ /* 0x000fea0003800000 */
.L_x_42:
[----:B-----5:R-:W-:Y:S01]  /*27f0*/  IMAD.U32 R13, R24, 0x10000, RZ ;  /* 0x00010000180d7824 */ /* 0x020fe200078e00ff */
[----:B------:R-:W-:Y:S01]  /*2800*/  ISETP.GT.AND P0, PT, R0, 0x8, P0 ;  /* 0x000000080000780c */ /* 0x000fe20000704270 */
[----:B------:R-:W-:Y:S02]  /*2810*/  BSSY B1, `(.L_x_44) ;  /* 0x0000007000017945 */ /* 0x000fe40003800000 */
[----:B------:R-:W-:-:S04]  /*2820*/  FMUL R13, R13, R156 ;  /* 0x0000009c0d0d7220 */ /* 0x000fc80000400000 */
[----:B------:R-:W-:-:S05]  /*2830*/  FFMA R13, R30, R155, R13 ;  /* 0x0000009b1e0d7223 */ /* 0x000fca000000000d */
[----:B------:R-:W-:-:S05]  /*2840*/  F2FP.BF16.F32.PACK_AB R13, RZ, R13 ;  /* 0x0000000dff0d723e */ /* 0x000fca00000010ff */
[----:B------:R0:W-:Y:S01]  /*2850*/  @P1 STG.E.U16 desc[UR36][R10.64+0x10], R13 ;  /* 0x0000100d0a001986 */ /* 0x0001e2000c101524 */
[----:B------:R-:W-:Y:S05]  /*2860*/  @!P0 BRA `(.L_x_45) ;  /* 0x0000000000048947 */ /* 0x000fea0003800000 */
[----:B------:R0:W5:Y:S02]  /*2870*/  LDG.E.LTC128B.U16 R24, desc[UR36][R8.64+0x12] ;  /* 0x0000122408187981 */ /* 0x000164000c1e1520 */
.L_x_45:
[----:B------:R-:W-:Y:S05]  /*2880*/  BSYNC B1 ;  /* 0x0000000000017941 */ /* 0x000fea0003800000 */
.L_x_44:
[----:B0----5:R-:W-:Y:S01]  /*2890*/  IMAD.U32 R13, R24, 0x10000, RZ ;  /* 0x00010000180d7824 */ /* 0x021fe200078e00ff */
        /* <DEDUP_REMOVED lines=9> */
.L_x_47:
[----:B------:R-:W-:Y:S05]  /*2930*/  BSYNC B1 ;  /* 0x0000000000017941 */ /* 0x000fea0003800000 */
.L_x_46:
        /* <DEDUP_REMOVED lines=10> */
.L_x_49:
[----:B------:R-:W-:Y:S05]  /*29e0*/  BSYNC B1 ;  /* 0x0000000000017941 */ /* 0x000fea0003800000 */
.L_x_48:
[----:B0----5:R-:W-:Y:S01]  /*29f0*/  IMAD.U32 R13, R24, 0x10000, RZ ;  /* 0x00010000180d7824 */ /* 0x021fe200078e00ff */
        /* <DEDUP_REMOVED lines=8> */
.L_x_51:
[----:B------:R-:W-:Y:S05]  /*2a80*/  BSYNC B1 ;  /* 0x0000000000017941 */ /* 0x000fea0003800000 */
.L_x_50:
        /* <DEDUP_REMOVED lines=9> */
.L_x_53:
[----:B------:R-:W-:Y:S05]  /*2b20*/  BSYNC B1 ;  /* 0x0000000000017941 */ /* 0x000fea0003800000 */
.L_x_52:
        /* <DEDUP_REMOVED lines=10> */
.L_x_55:
[----:B------:R-:W-:Y:S05]  /*2bd0*/  BSYNC B1 ;  /* 0x0000000000017941 */ /* 0x000fea0003800000 */
.L_x_54:
        /* <DEDUP_REMOVED lines=10> */
.L_x_57:
[----:B------:R-:W-:Y:S05]  /*2c80*/  BSYNC B1 ;  /* 0x0000000000017941 */ /* 0x000fea0003800000 */
.L_x_56:
        /* <DEDUP_REMOVED lines=9> */
.L_x_59:
[----:B------:R-:W-:Y:S05]  /*2d20*/  BSYNC B1 ;  /* 0x0000000000017941 */ /* 0x000fea0003800000 */
.L_x_58:
        /* <DEDUP_REMOVED lines=9> */
.L_x_61:
[----:B------:R-:W-:Y:S05]  /*2dc0*/  BSYNC B1 ;  /* 0x0000000000017941 */ /* 0x000fea0003800000 */
.L_x_60:
        /* <DEDUP_REMOVED lines=10> */
.L_x_63:
[----:B------:R-:W-:Y:S05]  /*2e70*/  BSYNC B1 ;  /* 0x0000000000017941 */ /* 0x000fea0003800000 */
.L_x_62:
        /* <DEDUP_REMOVED lines=10> */
.L_x_65:
[----:B------:R-:W-:Y:S05]  /*2f20*/  BSYNC B1 ;  /* 0x0000000000017941 */ /* 0x000fea0003800000 */
.L_x_64:
        /* <DEDUP_REMOVED lines=9> */
.L_x_67:
[----:B------:R-:W-:Y:S05]  /*2fc0*/  BSYNC B1 ;  /* 0x0000000000017941 */ /* 0x000fea0003800000 */
.L_x_66:
        /* <DEDUP_REMOVED lines=9> */
.L_x_69:
[----:B------:R-:W-:Y:S05]  /*3060*/  BSYNC B1 ;  /* 0x0000000000017941 */ /* 0x000fea0003800000 */
.L_x_68:
        /* <DEDUP_REMOVED lines=10> */
.L_x_71:
[----:B------:R-:W-:Y:S05]  /*3110*/  BSYNC B1 ;  /* 0x0000000000017941 */ /* 0x000fea0003800000 */
.L_x_70:
        /* <DEDUP_REMOVED lines=10> */
.L_x_73:
[----:B------:R-:W-:Y:S05]  /*31c0*/  BSYNC B1 ;  /* 0x0000000000017941 */ /* 0x000fea0003800000 */
.L_x_72:
        /* <DEDUP_REMOVED lines=9> */
.L_x_75:
[----:B------:R-:W-:Y:S05]  /*3260*/  BSYNC B1 ;  /* 0x0000000000017941 */ /* 0x000fea0003800000 */
.L_x_74:
        /* <DEDUP_REMOVED lines=9> */
.L_x_77:
[----:B------:R-:W-:Y:S05]  /*3300*/  BSYNC B1 ;  /* 0x0000000000017941 */ /* 0x000fea0003800000 */
.L_x_76:
        /* <DEDUP_REMOVED lines=10> */
.L_x_79:
[----:B------:R-:W-:Y:S05]  /*33b0*/  BSYNC B1 ;  /* 0x0000000000017941 */ /* 0x000fea0003800000 */
.L_x_78:
        /* <DEDUP_REMOVED lines=10> */
.L_x_81:
[----:B------:R-:W-:Y:S05]  /*3460*/  BSYNC B1 ;  /* 0x0000000000017941 */ /* 0x000fea0003800000 */
.L_x_80:
        /* <DEDUP_REMOVED lines=9> */
.L_x_83:
[----:B------:R-:W-:Y:S05]  /*3500*/  BSYNC B1 ;  /* 0x0000000000017941 */ /* 0x000fea0003800000 */
.L_x_82:
        /* <DEDUP_REMOVED lines=9> */
.L_x_85:
[----:B------:R-:W-:Y:S05]  /*35a0*/  BSYNC B1 ;  /* 0x0000000000017941 */ /* 0x000fea0003800000 */
.L_x_84:
        /* <DEDUP_REMOVED lines=10> */
.L_x_87:
[----:B------:R-:W-:Y:S05]  /*3650*/  BSYNC B1 ;  /* 0x0000000000017941 */ /* 0x000fea0003800000 */
.L_x_86:
        /* <DEDUP_REMOVED lines=10> */
.L_x_89:
[----:B------:R-:W-:Y:S05]  /*3700*/  BSYNC B1 ;  /* 0x0000000000017941 */ /* 0x000fea0003800000 */
.L_x_88:
        /* <DEDUP_REMOVED lines=9> */
.L_x_91:
[----:B------:R-:W-:Y:S05]  /*37a0*/  BSYNC B1 ;  /* 0x0000000000017941 */ /* 0x000fea0003800000 */
.L_x_90:
        /* <DEDUP_REMOVED lines=9> */
.L_x_93:
[----:B------:R-:W-:Y:S05]  /*3840*/  BSYNC B1 ;  /* 0x0000000000017941 */ /* 0x000fea0003800000 */
.L_x_92:
        /* <DEDUP_REMOVED lines=10> */
.L_x_95:
[----:B------:R-:W-:Y:S05]  /*38f0*/  BSYNC B1 ;  /* 0x0000000000017941 */ /* 0x000fea0003800000 */
.L_x_94:
        /* <DEDUP_REMOVED lines=10> */
.L_x_97:
[----:B------:R-:W-:Y:S05]  /*39a0*/  BSYNC B1 ;  /* 0x0000000000017941 */ /* 0x000fea0003800000 */
.L_x_96:
        /* <DEDUP_REMOVED lines=9> */
.L_x_99:
[----:B------:R-:W-:Y:S05]  /*3a40*/  BSYNC B1 ;  /* 0x0000000000017941 */ /* 0x000fea0003800000 */
.L_x_98:
        /* <DEDUP_REMOVED lines=9> */
.L_x_101:
[----:B------:R-:W-:Y:S05]  /*3ae0*/  BSYNC B1 ;  /* 0x0000000000017941 */ /* 0x000fea0003800000 */
.L_x_100:
        /* <DEDUP_REMOVED lines=10> */
.L_x_103:
[----:B------:R-:W-:Y:S05]  /*3b90*/  BSYNC B1 ;  /* 0x0000000000017941 */ /* 0x000fea0003800000 */
.L_x_102:
        /* <DEDUP_REMOVED lines=10> */
.L_x_105:
[----:B------:R-:W-:Y:S05]  /*3c40*/  BSYNC B1 ;  /* 0x0000000000017941 */ /* 0x000fea0003800000 */
.L_x_104:
        /* <DEDUP_REMOVED lines=9> */
.L_x_107:
[----:B------:R-:W-:Y:S05]  /*3ce0*/  BSYNC B1 ;  /* 0x0000000000017941 */ /* 0x000fea0003800000 */
.L_x_106:
        /* <DEDUP_REMOVED lines=9> */
.L_x_109:
[----:B------:R-:W-:Y:S05]  /*3d80*/  BSYNC B1 ;  /* 0x0000000000017941 */ /* 0x000fea0003800000 */
.L_x_108:
        /* <DEDUP_REMOVED lines=10> */
.L_x_111:
[----:B------:R-:W-:Y:S05]  /*3e30*/  BSYNC B1 ;  /* 0x0000000000017941 */ /* 0x000fea0003800000 */
.L_x_110:
        /* <DEDUP_REMOVED lines=10> */
.L_x_113:
[----:B------:R-:W-:Y:S05]  /*3ee0*/  BSYNC B1 ;  /* 0x0000000000017941 */ /* 0x000fea0003800000 */
.L_x_112:
        /* <DEDUP_REMOVED lines=9> */
.L_x_115:
[----:B------:R-:W-:Y:S05]  /*3f80*/  BSYNC B1 ;  /* 0x0000000000017941 */ /* 0x000fea0003800000 */
.L_x_114:
        /* <DEDUP_REMOVED lines=9> */
.L_x_117:
[----:B------:R-:W-:Y:S05]  /*4020*/  BSYNC B1 ;  /* 0x0000000000017941 */ /* 0x000fea0003800000 */
.L_x_116:
        /* <DEDUP_REMOVED lines=10> */
.L_x_119:
[----:B------:R-:W-:Y:S05]  /*40d0*/  BSYNC B1 ;  /* 0x0000000000017941 */ /* 0x000fea0003800000 */
.L_x_118:
        /* <DEDUP_REMOVED lines=10> */
.L_x_121:
[----:B------:R-:W-:Y:S05]  /*4180*/  BSYNC B1 ;  /* 0x0000000000017941 */ /* 0x000fea0003800000 */
.L_x_120:
        /* <DEDUP_REMOVED lines=9> */
.L_x_123:
[----:B------:R-:W-:Y:S05]  /*4220*/  BSYNC B1 ;  /* 0x0000000000017941 */ /* 0x000fea0003800000 */
.L_x_122:
        /* <DEDUP_REMOVED lines=9> */
.L_x_125:
[----:B------:R-:W-:Y:S05]  /*42c0*/  BSYNC B1 ;  /* 0x0000000000017941 */ /* 0x000fea0003800000 */
.L_x_124:
        /* <DEDUP_REMOVED lines=10> */
.L_x_127:
[----:B------:R-:W-:Y:S05]  /*4370*/  BSYNC B1 ;  /* 0x0000000000017941 */ /* 0x000fea0003800000 */
.L_x_126:
        /* <DEDUP_REMOVED lines=10> */
.L_x_129:
[----:B------:R-:W-:Y:S05]  /*4420*/  BSYNC B1 ;  /* 0x0000000000017941 */ /* 0x000fea0003800000 */
.L_x_128:
        /* <DEDUP_REMOVED lines=9> */
.L_x_131:
[----:B------:R-:W-:Y:S05]  /*44c0*/  BSYNC B1 ;  /* 0x0000000000017941 */ /* 0x000fea0003800000 */
.L_x_130:
        /* <DEDUP_REMOVED lines=9> */
.L_x_133:
[----:B------:R-:W-:Y:S05]  /*4560*/  BSYNC B1 ;  /* 0x0000000000017941 */ /* 0x000fea0003800000 */
.L_x_132:
        /* <DEDUP_REMOVED lines=10> */
.L_x_135:
[----:B------:R-:W-:Y:S05]  /*4610*/  BSYNC B1 ;  /* 0x0000000000017941 */ /* 0x000fea0003800000 */
.L_x_134:
        /* <DEDUP_REMOVED lines=10> */
.L_x_137:
[----:B------:R-:W-:Y:S05]  /*46c0*/  BSYNC B1 ;  /* 0x0000000000017941 */ /* 0x000fea0003800000 */
.L_x_136:
        /* <DEDUP_REMOVED lines=9> */
.L_x_139:
[----:B------:R-:W-:Y:S05]  /*4760*/  BSYNC B1 ;  /* 0x0000000000017941 */ /* 0x000fea0003800000 */
.L_x_138:
        /* <DEDUP_REMOVED lines=9> */
.L_x_141:
[----:B------:R-:W-:Y:S05]  /*4800*/  BSYNC B1 ;  /* 0x0000000000017941 */ /* 0x000fea0003800000 */
.L_x_140:
        /* <DEDUP_REMOVED lines=10> */
.L_x_143:
[----:B------:R-:W-:Y:S05]  /*48b0*/  BSYNC B1 ;  /* 0x0000000000017941 */ /* 0x000fea0003800000 */
.L_x_142:
        /* <DEDUP_REMOVED lines=10> */
.L_x_145:
[----:B------:R-:W-:Y:S05]  /*4960*/  BSYNC B1 ;  /* 0x0000000000017941 */ /* 0x000fea0003800000 */
.L_x_144:
        /* <DEDUP_REMOVED lines=9> */
.L_x_147:
[----:B------:R-:W-:Y:S05]  /*4a00*/  BSYNC B1 ;  /* 0x0000000000017941 */ /* 0x000fea0003800000 */
.L_x_146:
        /* <DEDUP_REMOVED lines=9> */
.L_x_149:
[----:B------:R-:W-:Y:S05]  /*4aa0*/  BSYNC B1 ;  /* 0x0000000000017941 */ /* 0x000fea0003800000 */
.L_x_148:
        /* <DEDUP_REMOVED lines=10> */
.L_x_151:
[----:B------:R-:W-:Y:S05]  /*4b50*/  BSYNC B1 ;  /* 0x0000000000017941 */ /* 0x000fea0003800000 */
.L_x_150:
        /* <DEDUP_REMOVED lines=10> */
.L_x_153:
[----:B------:R-:W-:Y:S05]  /*4c00*/  BSYNC B1 ;  /* 0x0000000000017941 */ /* 0x000fea0003800000 */
.L_x_152:
        /* <DEDUP_REMOVED lines=9> */
.L_x_155:
[----:B------:R-:W-:Y:S05]  /*4ca0*/  BSYNC B1 ;  /* 0x0000000000017941 */ /* 0x000fea0003800000 */
.L_x_154:
        /* <DEDUP_REMOVED lines=9> */
.L_x_157:
[----:B------:R-:W-:Y:S05]  /*4d40*/  BSYNC B1 ;  /* 0x0000000000017941 */ /* 0x000fea0003800000 */
.L_x_156:
        /* <DEDUP_REMOVED lines=10> */
.L_x_159:
[----:B------:R-:W-:Y:S05]  /*4df0*/  BSYNC B1 ;  /* 0x0000000000017941 */ /* 0x000fea0003800000 */
.L_x_158:
        /* <DEDUP_REMOVED lines=10> */
.L_x_161:
[----:B------:R-:W-:Y:S05]  /*4ea0*/  BSYNC B1 ;  /* 0x0000000000017941 */ /* 0x000fea0003800000 */
.L_x_160:
        /* <DEDUP_REMOVED lines=9> */
.L_x_163:
[----:B------:R-:W-:Y:S05]  /*4f40*/  BSYNC B1 ;  /* 0x0000000000017941 */ /* 0x000fea0003800000 */
.L_x_162:
        /* <DEDUP_REMOVED lines=9> */
.L_x_165:
[----:B------:R-:W-:Y:S05]  /*4fe0*/  BSYNC B1 ;  /* 0x0000000000017941 */ /* 0x000fea0003800000 */
.L_x_164:
        /* <DEDUP_REMOVED lines=10> */
.L_x_167:
[----:B------:R-:W-:Y:S05]  /*5090*/  BSYNC B1 ;  /* 0x0000000000017941 */ /* 0x000fea0003800000 */
.L_x_166:
        /* <DEDUP_REMOVED lines=10> */
.L_x_169:
[----:B------:R-:W-:Y:S05]  /*5140*/  BSYNC B1 ;  /* 0x0000000000017941 */ /* 0x000fea0003800000 */
.L_x_168:
        /* <DEDUP_REMOVED lines=9> */
.L_x_171:
[----:B------:R-:W-:Y:S05]  /*51e0*/  BSYNC B1 ;  /* 0x0000000000017941 */ /* 0x000fea0003800000 */
.L_x_170:
        /* <DEDUP_REMOVED lines=9> */
.L_x_173:
[----:B------:R-:W-:Y:S05]  /*5280*/  BSYNC B1 ;  /* 0x0000000000017941 */ /* 0x000fea0003800000 */
.L_x_172:
        /* <DEDUP_REMOVED lines=10> */
.L_x_175:
[----:B------:R-:W-:Y:S05]  /*5330*/  BSYNC B1 ;  /* 0x0000000000017941 */ /* 0x000fea0003800000 */
.L_x_174:
        /* <DEDUP_REMOVED lines=10> */
.L_x_177:
[----:B------:R-:W-:Y:S05]  /*53e0*/  BSYNC B1 ;  /* 0x0000000000017941 */ /* 0x000fea0003800000 */
.L_x_176:
        /* <DEDUP_REMOVED lines=9> */
.L_x_179:
[----:B------:R-:W-:Y:S05]  /*5480*/  BSYNC B1 ;  /* 0x0000000000017941 */ /* 0x000fea0003800000 */
.L_x_178:
        /* <DEDUP_REMOVED lines=9> */
.L_x_181:
[----:B------:R-:W-:Y:S05]  /*5520*/  BSYNC B1 ;  /* 0x0000000000017941 */ /* 0x000fea0003800000 */
.L_x_180:
        /* <DEDUP_REMOVED lines=10> */
.L_x_183:
[----:B------:R-:W-:Y:S05]  /*55d0*/  BSYNC B1 ;  /* 0x0000000000017941 */ /* 0x000fea0003800000 */
.L_x_182:
        /* <DEDUP_REMOVED lines=10> */
.L_x_185:
[----:B------:R-:W-:Y:S05]  /*5680*/  BSYNC B1 ;  /* 0x0000000000017941 */ /* 0x000fea0003800000 */
.L_x_184:
        /* <DEDUP_REMOVED lines=9> */
.L_x_187:
[----:B------:R-:W-:Y:S05]  /*5720*/  BSYNC B1 ;  /* 0x0000000000017941 */ /* 0x000fea0003800000 */
.L_x_186:
        /* <DEDUP_REMOVED lines=9> */
.L_x_189:
[----:B------:R-:W-:Y:S05]  /*57c0*/  BSYNC B1 ;  /* 0x0000000000017941 */ /* 0x000fea0003800000 */
.L_x_188:
        /* <DEDUP_REMOVED lines=10> */
.L_x_191:
[----:B------:R-:W-:Y:S05]  /*5870*/  BSYNC B1 ;  /* 0x0000000000017941 */ /* 0x000fea0003800000 */
.L_x_190:
        /* <DEDUP_REMOVED lines=10> */
.L_x_193:
[----:B------:R-:W-:Y:S05]  /*5920*/  BSYNC B1 ;  /* 0x0000000000017941 */ /* 0x000fea0003800000 */
.L_x_192:
        /* <DEDUP_REMOVED lines=9> */
.L_x_195:
[----:B------:R-:W-:Y:S05]  /*59c0*/  BSYNC B1 ;  /* 0x0000000000017941 */ /* 0x000fea0003800000 */
.L_x_194:
        /* <DEDUP_REMOVED lines=9> */
.L_x_197:
[----:B------:R-:W-:Y:S05]  /*5a60*/  BSYNC B1 ;  /* 0x0000000000017941 */ /* 0x000fea0003800000 */
.L_x_196:
        /* <DEDUP_REMOVED lines=10> */
.L_x_199:
[----:B------:R-:W-:Y:S05]  /*5b10*/  BSYNC B1 ;  /* 0x0000000000017941 */ /* 0x000fea0003800000 */
.L_x_198:
        /* <DEDUP_REMOVED lines=10> */
.L_x_201:
[----:B------:R-:W-:Y:S05]  /*5bc0*/  BSYNC B1 ;  /* 0x0000000000017941 */ /* 0x000fea0003800000 */
.L_x_200:
        /* <DEDUP_REMOVED lines=9> */
.L_x_203:
[----:B------:R-:W-:Y:S05]  /*5c60*/  BSYNC B1 ;  /* 0x0000000000017941 */ /* 0x000fea0003800000 */
.L_x_202:
        /* <DEDUP_REMOVED lines=9> */
.L_x_205:
[----:B------:R-:W-:Y:S05]  /*5d00*/  BSYNC B1 ;  /* 0x0000000000017941 */ /* 0x000fea0003800000 */
.L_x_204:
        /* <DEDUP_REMOVED lines=10> */
.L_x_207:
[----:B------:R-:W-:Y:S05]  /*5db0*/  BSYNC B1 ;  /* 0x0000000000017941 */ /* 0x000fea0003800000 */
.L_x_206:
        /* <DEDUP_REMOVED lines=10> */
.L_x_209:
[----:B------:R-:W-:Y:S05]  /*5e60*/  BSYNC B1 ;  /* 0x0000000000017941 */ /* 0x000fea0003800000 */
.L_x_208:
        /* <DEDUP_REMOVED lines=9> */
.L_x_211:
[----:B------:R-:W-:Y:S05]  /*5f00*/  BSYNC B1 ;  /* 0x0000000000017941 */ /* 0x000fea0003800000 */
.L_x_210:
        /* <DEDUP_REMOVED lines=9> */
.L_x_213:
[----:B------:R-:W-:Y:S05]  /*5fa0*/  BSYNC B1 ;  /* 0x0000000000017941 */ /* 0x000fea0003800000 */
.L_x_212:
        /* <DEDUP_REMOVED lines=10> */
.L_x_215:
[----:B------:R-:W-:Y:S05]  /*6050*/  BSYNC B1 ;  /* 0x0000000000017941 */ /* 0x000fea0003800000 */
.L_x_214:
        /* <DEDUP_REMOVED lines=10> */
.L_x_217:
[----:B------:R-:W-:Y:S05]  /*6100*/  BSYNC B1 ;  /* 0x0000000000017941 */ /* 0x000fea0003800000 */
.L_x_216:
        /* <DEDUP_REMOVED lines=9> */
.L_x_219:
[----:B------:R-:W-:Y:S05]  /*61a0*/  BSYNC B1 ;  /* 0x0000000000017941 */ /* 0x000fea0003800000 */
.L_x_218:
        /* <DEDUP_REMOVED lines=9> */
.L_x_221:
[----:B------:R-:W-:Y:S05]  /*6240*/  BSYNC B1 ;  /* 0x0000000000017941 */ /* 0x000fea0003800000 */
.L_x_220:
        /* <DEDUP_REMOVED lines=10> */
.L_x_223:
[----:B------:R-:W-:Y:S05]  /*62f0*/  BSYNC B1 ;  /* 0x0000000000017941 */ /* 0x000fea0003800000 */
.L_x_222:
        /* <DEDUP_REMOVED lines=10> */
.L_x_225:
[----:B------:R-:W-:Y:S05]  /*63a0*/  BSYNC B1 ;  /* 0x0000000000017941 */ /* 0x000fea0003800000 */
.L_x_224:
        /* <DEDUP_REMOVED lines=9> */
.L_x_227:
[----:B------:R-:W-:Y:S05]  /*6440*/  BSYNC B1 ;  /* 0x0000000000017941 */ /* 0x000fea0003800000 */
.L_x_226:
        /* <DEDUP_REMOVED lines=9> */
.L_x_229:
[----:B------:R-:W-:Y:S05]  /*64e0*/  BSYNC B1 ;  /* 0x0000000000017941 */ /* 0x000fea0003800000 */
.L_x_228:
        /* <DEDUP_REMOVED lines=10> */
.L_x_231:
[----:B------:R-:W-:Y:S05]  /*6590*/  BSYNC B1 ;  /* 0x0000000000017941 */ /* 0x000fea0003800000 */
.L_x_230:
        /* <DEDUP_REMOVED lines=10> */
.L_x_233:
[----:B------:R-:W-:Y:S05]  /*6640*/  BSYNC B1 ;  /* 0x0000000000017941 */ /* 0x000fea0003800000 */
.L_x_232:
        /* <DEDUP_REMOVED lines=9> */
.L_x_235:
[----:B------:R-:W-:Y:S05]  /*66e0*/  BSYNC B1 ;  /* 0x0000000000017941 */ /* 0x000fea0003800000 */
.L_x_234:
        /* <DEDUP_REMOVED lines=9> */
.L_x_237:
[----:B------:R-:W-:Y:S05]  /*6780*/  BSYNC B1 ;  /* 0x0000000000017941 */ /* 0x000fea0003800000 */
.L_x_236:
        /* <DEDUP_REMOVED lines=10> */
.L_x_239:
[----:B------:R-:W-:Y:S05]  /*6830*/  BSYNC B1 ;  /* 0x0000000000017941 */ /* 0x000fea0003800000 */
.L_x_238:
        /* <DEDUP_REMOVED lines=10> */
.L_x_241:
[----:B------:R-:W-:Y:S05]  /*68e0*/  BSYNC B1 ;  /* 0x0000000000017941 */ /* 0x000fea0003800000 */
.L_x_240:
        /* <DEDUP_REMOVED lines=9> */
.L_x_243:
[----:B------:R-:W-:Y:S05]  /*6980*/  BSYNC B1 ;  /* 0x0000000000017941 */ /* 0x000fea0003800000 */
.L_x_242:
        /* <DEDUP_REMOVED lines=9> */
.L_x_245:
[----:B------:R-:W-:Y:S05]  /*6a20*/  BSYNC B1 ;  /* 0x0000000000017941 */ /* 0x000fea0003800000 */
.L_x_244:
        /* <DEDUP_REMOVED lines=10> */
.L_x_247:
[----:B------:R-:W-:Y:S05]  /*6ad0*/  BSYNC B1 ;  /* 0x0000000000017941 */ /* 0x000fea0003800000 */
.L_x_246:
        /* <DEDUP_REMOVED lines=10> */
.L_x_249:
[----:B------:R-:W-:Y:S05]  /*6b80*/  BSYNC B1 ;  /* 0x0000000000017941 */ /* 0x000fea0003800000 */
.L_x_248:
        /* <DEDUP_REMOVED lines=9> */
.L_x_251:
[----:B------:R-:W-:Y:S05]  /*6c20*/  BSYNC B1 ;  /* 0x0000000000017941 */ /* 0x000fea0003800000 */
.L_x_250:
        /* <DEDUP_REMOVED lines=9> */
.L_x_253:
[----:B------:R-:W-:Y:S05]  /*6cc0*/  BSYNC B1 ;  /* 0x0000000000017941 */ /* 0x000fea0003800000 */
.L_x_252:
        /* <DEDUP_REMOVED lines=10> */
.L_x_255:
[----:B------:R-:W-:Y:S05]  /*6d70*/  BSYNC B1 ;  /* 0x0000000000017941 */ /* 0x000fea0003800000 */
.L_x_254:
        /* <DEDUP_REMOVED lines=10> */
.L_x_257:
[----:B------:R-:W-:Y:S05]  /*6e20*/  BSYNC B1 ;  /* 0x0000000000017941 */ /* 0x000fea0003800000 */
.L_x_256:
        /* <DEDUP_REMOVED lines=9> */
.L_x_259:
[----:B------:R-:W-:Y:S05]  /*6ec0*/  BSYNC B1 ;  /* 0x0000000000017941 */ /* 0x000fea0003800000 */
.L_x_258:
        /* <DEDUP_REMOVED lines=9> */
.L_x_261:
[----:B------:R-:W-:Y:S05]  /*6f60*/  BSYNC B1 ;  /* 0x0000000000017941 */ /* 0x000fea0003800000 */
.L_x_260:
        /* <DEDUP_REMOVED lines=10> */
.L_x_263:
[----:B------:R-:W-:Y:S05]  /*7010*/  BSYNC B1 ;  /* 0x0000000000017941 */ /* 0x000fea0003800000 */
.L_x_262:
        /* <DEDUP_REMOVED lines=10> */
.L_x_265:
[----:B------:R-:W-:Y:S05]  /*70c0*/  BSYNC B1 ;  /* 0x0000000000017941 */ /* 0x000fea0003800000 */
.L_x_264:
        /* <DEDUP_REMOVED lines=9> */
.L_x_267:
[----:B------:R-:W-:Y:S05]  /*7160*/  BSYNC B1 ;  /* 0x0000000000017941 */ /* 0x000fea0003800000 */
.L_x_266:
        /* <DEDUP_REMOVED lines=9> */
.L_x_269:
[----:B------:R-:W-:Y:S05]  /*7200*/  BSYNC B1 ;  /* 0x0000000000017941 */ /* 0x000fea0003800000 */
.L_x_268:
        /* <DEDUP_REMOVED lines=10> */
.L_x_271:
[----:B------:R-:W-:Y:S05]  /*72b0*/  BSYNC B1 ;  /* 0x0000000000017941 */ /* 0x000fea0003800000 */
.L_x_270:
        /* <DEDUP_REMOVED lines=10> */
.L_x_273:
[----:B------:R-:W-:Y:S05]  /*7360*/  BSYNC B1 ;  /* 0x0000000000017941 */ /* 0x000fea0003800000 */
.L_x_272:
        /* <DEDUP_REMOVED lines=9> */
.L_x_275:
[----:B------:R-:W-:Y:S05]  /*7400*/  BSYNC B1 ;  /* 0x0000000000017941 */ /* 0x000fea0003800000 */
.L_x_274:
        /* <DEDUP_REMOVED lines=9> */
.L_x_277:
[----:B------:R-:W-:Y:S05]  /*74a0*/  BSYNC B1 ;  /* 0x0000000000017941 */ /* 0x000fea0003800000 */
.L_x_276:
        /* <DEDUP_REMOVED lines=10> */
.L_x_279:
[----:B------:R-:W-:Y:S05]  /*7550*/  BSYNC B1 ;  /* 0x0000000000017941 */ /* 0x000fea0003800000 */
.L_x_278:
        /* <DEDUP_REMOVED lines=10> */
.L_x_281:
[----:B------:R-:W-:Y:S05]  /*7600*/  BSYNC B1 ;  /* 0x0000000000017941 */ /* 0x000fea0003800000 */
.L_x_280:
[----:B-----5:R-:W-:Y:S01]  /*7610*/  IMAD.U32 R3, R24, 0x10000, RZ ;  /* 0x0001000018037824 */ /* 0x020fe200078e00ff */
[----:B------:R-:W-:Y:S01]  /*7620*/  ISETP.GT.AND P1, PT, R0, 0x8, P1 ;  /* 0x000000080000780c */ /* 0x000fe20000f24270 */
[----:B------:R-:W-:Y:S02]  /*7630*/  BSSY B1, `(.L_x_282) ;  /* 0x0000007000017945 */ /* 0x000fe40003800000 */
[----:B01--4-:R-:W-:-:S04]  /*7640*/  FMUL R6, R3, R156 ;  /* 0x0000009c03067220 */ /* 0x013fc80000400000 */
[----:B------:R-:W-:-:S05]  /*7650*/  FFMA R6, R149, R155, R6 ;  /* 0x0000009b95067223 */ /* 0x000fca0000000006 */
[----:B------:R-:W-:-:S05]  /*7660*/  F2FP.BF16.F32.PACK_AB R6, RZ, R6 ;  /* 0x00000006ff06723e */ /* 0x000fca00000010ff */
[----:B------:R0:W-:Y:S01]  /*7670*/  @P3 STG.E.U16 desc[UR36][R4.64+0x1f2], R6 ;  /* 0x0001f20604003986 */ /* 0x0001e2000c101524 */
[----:B------:R-:W-:Y:S05]  /*7680*/  @!P1 BRA `(.L_x_283) ;  /* 0x0000000000049947 */ /* 0x000fea0003800000 */
[----:B------:R1:W5:Y:S02]  /*7690*/  LDG.E.LTC128B.U16 R24, desc[UR36][R8.64+0x1f0] ;  /* 0x0001f02408187981 */ /* 0x000364000c1e1520 */
.L_x_283:
[----:B------:R-:W-:Y:S05]  /*76a0*/  BSYNC B1 ;  /* 0x0000000000017941 */ /* 0x000fea0003800000 */
.L_x_282:
[----:B-----5:R-:W-:Y:S01]  /*76b0*/  IMAD.U32 R3, R24, 0x10000, RZ ;  /* 0x0001000018037824 */ /* 0x020fe200078e00ff */
[----:B------:R-:W-:Y:S01]  /*76c0*/  ISETP.GT.AND P0, PT, R0, 0x8, P0 ;  /* 0x000000080000780c */ /* 0x000fe20000704270 */
[----:B0-----:R-:W-:Y:S01]  /*76d0*/  @P1 IMAD.MOV.U32 R4, RZ, RZ, R10 ;  /* 0x000000ffff041224 */ /* 0x001fe200078e000a */
[----:B------:R-:W-:Y:S01]  /*76e0*/  BSSY B1, `(.L_x_284) ;  /* 0x0000008000017945 */ /* 0x000fe20003800000 */
[----:B------:R-:W-:Y:S01]  /*76f0*/  FMUL R3, R3, R156 ;  /* 0x0000009c03037220 */ /* 0x000fe20000400000 */
[----:B------:R-:W-:-:S03]  /*7700*/  @P1 IMAD.MOV.U32 R5, RZ, RZ, R11 ;  /* 0x000000ffff051224 */ /* 0x000fc600078e000b */
[----:B------:R-:W-:-:S05]  /*7710*/  FFMA R3, R150, R155, R3 ;  /* 0x0000009b96037223 */ /* 0x000fca0000000003 */
[----:B------:R-:W-:-:S05]  /*7720*/  F2FP.BF16.F32.PACK_AB R3, RZ, R3 ;  /* 0x00000003ff03723e */ /* 0x000fca00000010ff */
[----:B------:R0:W-:Y:S01]  /*7730*/  @P1 STG.E.U16 desc[UR36][R4.64+0x1f0], R3 ;  /* 0x0001f00304001986 */ /* 0x0001e2000c101524 */
[----:B------:R-:W-:Y:S05]  /*7740*/  @!P0 BRA `(.L_x_285) ;  /* 0x0000000000048947 */ /* 0x000fea0003800000 */
[----:B------:R4:W5:Y:S02]  /*7750*/  LDG.E.LTC128B.U16 R24, desc[UR36][R8.64+0x1f2] ;  /* 0x0001f22408187981 */ /* 0x000964000c1e1520 */
.L_x_285:
[----:B------:R-:W-:Y:S05]  /*7760*/  BSYNC B1 ;  /* 0x0000000000017941 */ /* 0x000fea0003800000 */
.L_x_284:
[----:B------:R-:W-:Y:S05]  /*7770*/  @!P0 BRA `(.L_x_286) ;  /* 0x0000002400308947 */ /* 0x000fea0003800000 */
[----:B0----5:R-:W-:-:S04]  /*7780*/  IMAD.U32 R3, R24, 0x10000, RZ ;  /* 0x0001000018037824 */ /* 0x021fc800078e00ff */
[----:B------:R-:W-:-:S04]  /*7790*/  FMUL R0, R3, R156 ;  /* 0x0000009c03007220 */ /* 0x000fc80000400000 */
[----:B------:R-:W-:-:S05]  /*77a0*/  FFMA R0, R151, R155, R0 ;  /* 0x0000009b97007223 */ /* 0x000fca0000000000 */
[----:B------:R-:W-:-:S05]  /*77b0*/  F2FP.BF16.F32.PACK_AB R0, RZ, R0 ;  /* 0x00000000ff00723e */ /* 0x000fca00000010ff */
[----:B------:R0:W-:Y:S01]  /*77c0*/  STG.E.U16 desc[UR36][R10.64+0x1f2], R0 ;  /* 0x0001f2000a007986 */ /* 0x0001e2000c101524 */
[----:B------:R-:W-:Y:S05]  /*77d0*/  BRA `(.L_x_286) ;  /* 0x0000002400187947 */ /* 0x000fea0003800000 */
.L_x_33:
[----:B------:R-:W-:Y:S01]  /*77e0*/  ISETP.GT.AND P0, PT, R3, 0x1, PT ;  /* 0x000000010300780c */ /* 0x000fe20003f04270 */
[----:B------:R-:W-:Y:S01]  /*77f0*/  ULDC.64 UR4, c[0x0][0x5c0] ;  /* 0x0001700000047ab9 */ /* 0x000fe20000000a00 */
[-C--:B------:R-:W-:Y:S01]  /*7800*/  FMUL R24, R24, R155.reuse ;  /* 0x0000009b18187220 */ /* 0x080fe20000400000 */
[-C--:B------:R-:W-:Y:S01]  /*7810*/  FMUL R25, R25, R155.reuse ;  /* 0x0000009b19197220 */ /* 0x080fe20000400000 */
[----:B------:R-:W-:Y:S01]  /*7820*/  ISETP.GT.AND P3, PT, R0, RZ, P0 ;  /* 0x000000ff0000720c */ /* 0x000fe20000764270 */
[-C--:B------:R-:W-:Y:S01]  /*7830*/  FMUL R26, R26, R155.reuse ;  /* 0x0000009b1a1a7220 */ /* 0x080fe20000400000 */
[----:B------:R-:W-:Y:S01]  /*7840*/  LEA R4, P4, R160, UR4, 0x1 ;  /* 0x00000004a0047c11 */ /* 0x000fe2000f8808ff */
[-C--:B------:R-:W-:Y:S01]  /*7850*/  FMUL R27, R27, R155.reuse ;  /* 0x0000009b1b1b7220 */ /* 0x080fe20000400000 */
[----:B------:R-:W-:Y:S01]  /*7860*/  F2FP.BF16.F32.PACK_AB R24, RZ, R24 ;  /* 0x00000018ff18723e */ /* 0x000fe200000010ff */
[-C--:B------:R-:W-:Y:S01]  /*7870*/  FMUL R28, R28, R155.reuse ;  /* 0x0000009b1c1c7220 */ /* 0x080fe20000400000 */
[----:B------:R-:W-:Y:S01]  /*7880*/  LEA.HI.X R5, R160, UR5, R153, 0x1, P4 ;  /* 0x00000005a0057c11 */ /* 0x000fe2000a0f0c99 */
[----:B------:R-:W-:Y:S01]  /*7890*/  FMUL R29, R29, R155 ;  /* 0x0000009b1d1d7220 */ /* 0x000fe20000400000 */
[----:B------:R-:W-:Y:S01]  /*78a0*/  F2FP.BF16.F32.PACK_AB R25, RZ, R25 ;  /* 0x00000019ff19723e */ /* 0x000fe200000010ff */
[-C--:B------:R-:W-:Y:S01]  /*78b0*/  FMUL R30, R30, R155.reuse ;  /* 0x0000009b1e1e7220 */ /* 0x080fe20000400000 */
[----:B------:R-:W-:Y:S01]  /*78c0*/  SHF.L.U64.HI R11, R10, 0x4, R11 ;  /* 0x000000040a0b7819 */ /* 0x000fe2000001020b */
[----:B------:R-:W-:Y:S01]  /*78d0*/  @P1 STG.E.U16 desc[UR36][R4.64], R24 ;  /* 0x0000001804001986 */ /* 0x000fe2000c101524 */
[----:B------:R-:W-:Y:S01]  /*78e0*/  ISETP.GT.AND P1, PT, R3, 0x8, PT ;  /* 0x000000080300780c */ /* 0x000fe20003f24270 */
[-C--:B------:R-:W-:Y:S01]  /*78f0*/  FMUL R31, R31, R155.reuse ;  /* 0x0000009b1f1f7220 */ /* 0x080fe20000400000 */
[----:B------:R-:W-:Y:S01]  /*7900*/  ISETP.GT.AND P4, PT, R0, 0x8, P0 ;  /* 0x000000080000780c */ /* 0x000fe20000784270 */
[----:B------:R-:W-:Y:S01]  /*7910*/  @P3 STG.E.U16 desc[UR36][R4.64+0x2], R25 ;  /* 0x0000021904003986 */ /* 0x000fe2000c101524 */
[----:B------:R-:W-:Y:S01]  /*7920*/  LEA R6, P3, R10, R4, 0x4 ;  /* 0x000000040a067211 */ /* 0x000fe200078620ff */
[-C--:B------:R-:W-:Y:S01]  /*7930*/  FMUL R32, R32, R155.reuse ;  /* 0x0000009b20207220 */ /* 0x080fe20000400000 */
[C---:B------:R-:W-:Y:S01]  /*7940*/  ISETP.GT.AND P2, PT, R0.reuse, 0x8, P2 ;  /* 0x000000080000780c */ /* 0x040fe20001744270 */
[-C--:B------:R-:W-:Y:S01]  /*7950*/  FMUL R33, R33, R155.reuse ;  /* 0x0000009b21217220 */ /* 0x080fe20000400000 */
[----:B------:R-:W-:Y:S01]  /*7960*/  ISETP.GT.AND P0, PT, R3, 0x9, PT ;  /* 0x000000090300780c */ /* 0x000fe20003f04270 */
[----:B------:R-:W-:Y:S01]  /*7970*/  IMAD.X R7, R11, 0x1, R5, P3 ;  /* 0x000000010b077824 */ /* 0x000fe200018e0605 */
[----:B------:R-:W-:Y:S01]  /*7980*/  ISETP.GT.AND P5, PT, R0, RZ, P1 ;  /* 0x000000ff0000720c */ /* 0x000fe20000fa4270 */
[-C--:B------:R-:W-:Y:S01]  /*7990*/  FMUL R34, R34, R155.reuse ;  /* 0x0000009b22227220 */ /* 0x080fe20000400000 */
[----:B------:R-:W-:Y:S01]  /*79a0*/  ISETP.GT.AND P3, PT, R0, RZ, P0 ;  /* 0x000000ff0000720c */ /* 0x000fe20000764270 */
[-C--:B------:R-:W-:Y:S01]  /*79b0*/  FMUL R35, R35, R155.reuse ;  /* 0x0000009b23237220 */ /* 0x080fe20000400000 */
[----:B------:R-:W-:Y:S01]  /*79c0*/  F2FP.BF16.F32.PACK_AB R26, RZ, R26 ;  /* 0x0000001aff1a723e */ /* 0x000fe200000010ff */
[----:B------:R-:W-:Y:S01]  /*79d0*/  FMUL R36, R36, R155 ;  /* 0x0000009b24247220 */ /* 0x000fe20000400000 */
[----:B------:R-:W-:Y:S01]  /*79e0*/  F2FP.BF16.F32.PACK_AB R27, RZ, R27 ;  /* 0x0000001bff1b723e */ /* 0x000fe200000010ff */
[----:B------:R-:W-:Y:S01]  /*79f0*/  FMUL R37, R37, R155 ;  /* 0x0000009b25257220 */ /* 0x000fe20000400000 */
[----:B------:R-:W-:Y:S01]  /*7a00*/  F2FP.BF16.F32.PACK_AB R28, RZ, R28 ;  /* 0x0000001cff1c723e */ /* 0x000fe200000010ff */
[----:B------:R-:W-:Y:S01]  /*7a10*/  @P2 STG.E.U16 desc[UR36][R6.64], R26 ;  /* 0x0000001a06002986 */ /* 0x000fe2000c101524 */
[----:B------:R-:W-:Y:S01]  /*7a20*/  F2FP.BF16.F32.PACK_AB R29, RZ, R29 ;  /* 0x0000001dff1d723e */ /* 0x000fe200000010ff */
[-C--:B------:R-:W-:Y:S01]  /*7a30*/  FMUL R38, R38, R155.reuse ;  /* 0x0000009b26267220 */ /* 0x080fe20000400000 */
[C---:B------:R-:W-:Y:S01]  /*7a40*/  ISETP.GT.AND P2, PT, R0.reuse, 0x8, P1 ;  /* 0x000000080000780c */ /* 0x040fe20000f44270 */
[----:B------:R-:W-:Y:S01]  /*7a50*/  @P4 STG.E.U16 desc[UR36][R6.64+0x2], R27 ;  /* 0x0000021b06004986 */ /* 0x000fe2000c101524 */
[----:B------:R-:W-:Y:S01]  /*7a60*/  ISETP.GT.AND P1, PT, R3, 0x10, PT ;  /* 0x000000100300780c */ /* 0x000fe20003f24270 */
[-C--:B------:R-:W-:Y:S01]  /*7a70*/  FMUL R39, R39, R155.reuse ;  /* 0x0000009b27277220 */ /* 0x080fe20000400000 */
[----:B------:R-:W-:Y:S01]  /*7a80*/  F2FP.BF16.F32.PACK_AB R30, RZ, R30 ;  /* 0x0000001eff1e723e */ /* 0x000fe200000010ff */
[----:B------:R-:W-:Y:S01]  /*7a90*/  @P5 STG.E.U16 desc[UR36][R4.64+0x10], R28 ;  /* 0x0000101c04005986 */ /* 0x000fe2000c101524 */
[----:B------:R-:W-:Y:S01]  /*7aa0*/  ISETP.GT.AND P4, PT, R0, RZ, P1 ;  /* 0x000000ff0000720c */ /* 0x000fe20000f84270 */
[----:B------:R-:W-:Y:S01]  /*7ab0*/  FMUL R40, R40, R155 ;  /* 0x0000009b28287220 */ /* 0x000fe20000400000 */
[----:B------:R-:W-:Y:S01]  /*7ac0*/  F2FP.BF16.F32.PACK_AB R31, RZ, R31 ;  /* 0x0000001fff1f723e */ /* 0x000fe200000010ff */
[----:B------:R-:W-:Y:S01]  /*7ad0*/  @P3 STG.E.U16 desc[UR36][R4.64+0x12], R29 ;  /* 0x0000121d04003986 */ /* 0x000fe2000c101524 */
[----:B------:R-:W-:Y:S01]  /*7ae0*/  ISETP.GT.AND P3, PT, R0, 0x8, P0 ;  /* 0x000000080000780c */ /* 0x000fe20000764270 */
[-C--:B------:R-:W-:Y:S01]  /*7af0*/  FMUL R41, R41, R155.reuse ;  /* 0x0000009b29297220 */ /* 0x080fe20000400000 */
[----:B------:R-:W-:Y:S01]  /*7b00*/  ISETP.GT.AND P0, PT, R3, 0x11, PT ;  /* 0x000000110300780c */ /* 0x000fe20003f04270 */
[----:B------:R-:W-:Y:S01]  /*7b10*/  @P2 STG.E.U16 desc[UR36][R6.64+0x10], R30 ;  /* 0x0000101e06002986 */ /* 0x000fe2000c101524 */
[----:B------:R-:W-:Y:S01]  /*7b20*/  F2FP.BF16.F32.PACK_AB R32, RZ, R32 ;  /* 0x00000020ff20723e */ /* 0x000fe200000010ff */
[-C--:B------:R-:W-:Y:S01]  /*7b30*/  FMUL R42, R42, R155.reuse ;  /* 0x0000009b2a2a7220 */ /* 0x080fe20000400000 */
[C---:B------:R-:W-:Y:S01]  /*7b40*/  ISETP.GT.AND P5, PT, R0.reuse, RZ, P0 ;  /* 0x000000ff0000720c */ /* 0x040fe200007a4270 */
[-C--:B------:R-:W-:Y:S01]  /*7b50*/  FMUL R43, R43, R155.reuse ;  /* 0x0000009b2b2b7220 */ /* 0x080fe20000400000 */
[----:B------:R-:W-:Y:S01]  /*7b60*/  ISETP.GT.AND P2, PT, R0, 0x8, P1 ;  /* 0x000000080000780c */ /* 0x000fe20000f44270 */
[-C--:B------:R-:W-:Y:S01]  /*7b70*/  FMUL R44, R44, R155.reuse ;  /* 0x0000009b2c2c7220 */ /* 0x080fe20000400000 */
[----:B------:R-:W-:Y:S01]  /*7b80*/  ISETP.GT.AND P1, PT, R3, 0x18, PT ;  /* 0x000000180300780c */ /* 0x000fe20003f24270 */
[----:B------:R-:W-:Y:S01]  /*7b90*/  FMUL R45, R45, R155 ;  /* 0x0000009b2d2d7220 */ /* 0x000fe20000400000 */
[----:B------:R-:W-:Y:S01]  /*7ba0*/  F2FP.BF16.F32.PACK_AB R33, RZ, R33 ;  /* 0x00000021ff21723e */ /* 0x000fe200000010ff */
[----:B------:R-:W-:Y:S01]  /*7bb0*/  @P3 STG.E.U16 desc[UR36][R6.64+0x12], R31 ;  /* 0x0000121f06003986 */ /* 0x000fe2000c101524 */
[----:B------:R-:W-:Y:S01]  /*7bc0*/  ISETP.GT.AND P3, PT, R0, 0x8, P0 ;  /* 0x000000080000780c */ /* 0x000fe20000764270 */
[-C--:B------:R-:W-:Y:S01]  /*7bd0*/  FMUL R46, R46, R155.reuse ;  /* 0x0000009b2e2e7220 */ /* 0x080fe20000400000 */
[----:B------:R-:W-:Y:S01]  /*7be0*/  ISETP.GT.AND P0, PT, R3, 0x19, PT ;  /* 0x000000190300780c */ /* 0x000fe20003f04270 */
[----:B------:R-:W-:Y:S01]  /*7bf0*/  @P4 STG.E.U16 desc[UR36][R4.64+0x20], R32 ;  /* 0x0000202004004986 */ /* 0x000fe2000c101524 */
[C---:B------:R-:W-:Y:S01]  /*7c00*/  ISETP.GT.AND P4, PT, R0.reuse, RZ, P1 ;  /* 0x000000ff0000720c */ /* 0x040fe20000f84270 */
[-C--:B------:R-:W-:Y:S01]  /*7c10*/  FMUL R47, R47, R155.reuse ;  /* 0x0000009b2f2f7220 */ /* 0x080fe20000400000 */
[----:B------:R-:W-:Y:S01]  /*7c20*/  F2FP.BF16.F32.PACK_AB R34, RZ, R34 ;  /* 0x00000022ff22723e */ /* 0x000fe200000010ff */
[----:B------:R-:W-:Y:S01]  /*7c30*/  @P5 STG.E.U16 desc[UR36][R4.64+0x22], R33 ;  /* 0x0000222104005986 */ /* 0x000fe2000c101524 */
[----:B------:R-:W-:Y:S01]  /*7c40*/  ISETP.GT.AND P5, PT, R0, RZ, P0 ;  /* 0x000000ff0000720c */ /* 0x000fe200007a4270 */
[----:B------:R-:W-:Y:S01]  /*7c50*/  FMUL R48, R48, R155 ;  /* 0x0000009b30307220 */ /* 0x000fe20000400000 */
[----:B------:R-:W-:Y:S01]  /*7c60*/  F2FP.BF16.F32.PACK_AB R35, RZ, R35 ;  /* 0x00000023ff23723e */ /* 0x000fe200000010ff */
[----:B------:R-:W-:Y:S01]  /*7c70*/  @P2 STG.E.U16 desc[UR36][R6.64+0x20], R34 ;  /* 0x0000202206002986 */ /* 0x000fe2000c101524 */
[----:B------:R-:W-:Y:S01]  /*7c80*/  F2FP.BF16.F32.PACK_AB R36, RZ, R36 ;  /* 0x00000024ff24723e */ /* 0x000fe200000010ff */
[-C--:B------:R-:W-:Y:S01]  /*7c90*/  FMUL R49, R49, R155.reuse ;  /* 0x0000009b31317220 */ /* 0x080fe20000400000 */
[----:B------:R-:W-:Y:S01]  /*7ca0*/  ISETP.GT.AND P2, PT, R0, 0x8, P1 ;  /* 0x000000080000780c */ /* 0x000fe20000f44270 */
[----:B------:R-:W-:Y:S01]  /*7cb0*/  @P3 STG.E.U16 desc[UR36][R6.64+0x22], R35 ;  /* 0x0000222306003986 */ /* 0x000fe2000c101524 */
[----:B------:R-:W-:Y:S01]  /*7cc0*/  ISETP.GT.AND P1, PT, R3, 0x20, PT ;  /* 0x000000200300780c */ /* 0x000fe20003f24270 */
[----:B------:R-:W-:Y:S01]  /*7cd0*/  FMUL R50, R50, R155 ;  /* 0x0000009b32327220 */ /* 0x000fe20000400000 */
[----:B------:R-:W-:Y:S01]  /*7ce0*/  F2FP.BF16.F32.PACK_AB R37, RZ, R37 ;  /* 0x00000025ff25723e */ /* 0x000fe200000010ff */
[----:B------:R-:W-:Y:S01]  /*7cf0*/  @P4 STG.E.U16 desc[UR36][R4.64+0x30], R36 ;  /* 0x0000302404004986 */ /* 0x000fe2000c101524 */
[C---:B------:R-:W-:Y:S01]  /*7d00*/  ISETP.GT.AND P3, PT, R0.reuse, 0x8, P0 ;  /* 0x000000080000780c */ /* 0x040fe20000764270 */
[-C--:B------:R-:W-:Y:S01]  /*7d10*/  FMUL R51, R51, R155.reuse ;  /* 0x0000009b33337220 */ /* 0x080fe20000400000 */
[----:B------:R-:W-:Y:S01]  /*7d20*/  ISETP.GT.AND P0, PT, R3, 0x21, PT ;  /* 0x000000210300780c */ /* 0x000fe20003f04270 */
[----:B------:R-:W-:Y:S01]  /*7d30*/  @P5 STG.E.U16 desc[UR36][R4.64+0x32], R37 ;  /* 0x0000322504005986 */ /* 0x000fe2000c101524 */
[----:B------:R-:W-:Y:S01]  /*7d40*/  ISETP.GT.AND P4, PT, R0, RZ, P1 ;  /* 0x000000ff0000720c */ /* 0x000fe20000f84270 */
[-C--:B------:R-:W-:Y:S01]  /*7d50*/  FMUL R52, R52, R155.reuse ;  /* 0x0000009b34347220 */ /* 0x080fe20000400000 */
[----:B------:R-:W-:Y:S01]  /*7d60*/  F2FP.BF16.F32.PACK_AB R38, RZ, R38 ;  /* 0x00000026ff26723e */ /* 0x000fe200000010ff */
[-C--:B------:R-:W-:Y:S01]  /*7d70*/  FMUL R53, R53, R155.reuse ;  /* 0x0000009b35357220 */ /* 0x080fe20000400000 */
        /* <DEDUP_REMOVED lines=325> */
[----:B------:R-:W-:Y:S01]  /*91d0*/  FMUL R151, R151, R155 ;  /* 0x0000009b97977220 */ /* 0x000fe20000400000 */
[----:B------:R-:W-:Y:S01]  /*91e0*/  ISETP.GT.AND P2, PT, R0, 0x8, P1 ;  /* 0x000000080000780c */ /* 0x000fe20000f44270 */
[----:B------:R-:W-:Y:S01]  /*91f0*/  @P3 STG.E.U16 desc[UR36][R6.64+0x132], R103 ;  /* 0x0001326706003986 */ /* 0x000fe2000c101524 */
[----:B------:R-:W-:-:S02]  /*9200*/  ISETP.GT.AND P1, PT, R3, 0xa8, PT ;  /* 0x000000a80300780c */ /* 0x000fc40003f24270 */
[----:B------:R-:W-:Y:S01]  /*9210*/  F2FP.BF16.F32.PACK_AB R105, RZ, R105 ;  /* 0x00000069ff69723e */ /* 0x000fe200000010ff */
[----:B------:R-:W-:Y:S01]  /*9220*/  @P4 STG.E.U16 desc[UR36][R4.64+0x140], R104 ;  /* 0x0001406804004986 */ /* 0x000fe2000c101524 */
[C---:B------:R-:W-:Y:S02]  /*9230*/  ISETP.GT.AND P3, PT, R0.reuse, 0x8, P0 ;  /* 0x000000080000780c */ /* 0x040fe40000764270 */
[----:B------:R-:W-:Y:S01]  /*9240*/  ISETP.GT.AND P0, PT, R3, 0xa9, PT ;  /* 0x000000a90300780c */ /* 0x000fe20003f04270 */
[----:B------:R-:W-:Y:S01]  /*9250*/  @P5 STG.E.U16 desc[UR36][R4.64+0x142], R105 ;  /* 0x0001426904005986 */ /* 0x000fe2000c101524 */
[C---:B------:R-:W-:Y:S02]  /*9260*/  ISETP.GT.AND P4, PT, R0.reuse, RZ, P1 ;  /* 0x000000ff0000720c */ /* 0x040fe40000f84270 */
[----:B------:R-:W-:Y:S02]  /*9270*/  F2FP.BF16.F32.PACK_AB R106, RZ, R106 ;  /* 0x0000006aff6a723e */ /* 0x000fe400000010ff */
[----:B------:R-:W-:-:S02]  /*9280*/  ISETP.GT.AND P5, PT, R0, RZ, P0 ;  /* 0x000000ff0000720c */ /* 0x000fc400007a4270 */
[----:B------:R-:W-:Y:S01]  /*9290*/  F2FP.BF16.F32.PACK_AB R107, RZ, R107 ;  /* 0x0000006bff6b723e */ /* 0x000fe200000010ff */
[----:B------:R-:W-:Y:S01]  /*92a0*/  @P2 STG.E.U16 desc[UR36][R6.64+0x140], R106 ;  /* 0x0001406a06002986 */ /* 0x000fe2000c101524 */
[----:B------:R-:W-:Y:S02]  /*92b0*/  F2FP.BF16.F32.PACK_AB R108, RZ, R108 ;  /* 0x0000006cff6c723e */ /* 0x000fe400000010ff */
[C---:B------:R-:W-:Y:S01]  /*92c0*/  ISETP.GT.AND P2, PT, R0.reuse, 0x8, P1 ;  /* 0x000000080000780c */ /* 0x040fe20000f44270 */
[----:B------:R-:W-:Y:S01]  /*92d0*/  @P3 STG.E.U16 desc[UR36][R6.64+0x142], R107 ;  /* 0x0001426b06003986 */ /* 0x000fe2000c101524 */
[----:B------:R-:W-:Y:S02]  /*92e0*/  ISETP.GT.AND P1, PT, R3, 0xb0, PT ;  /* 0x000000b00300780c */ /* 0x000fe40003f24270 */
[----:B------:R-:W-:Y:S01]  /*92f0*/  F2FP.BF16.F32.PACK_AB R109, RZ, R109 ;  /* 0x0000006dff6d723e */ /* 0x000fe200000010ff */
[----:B------:R-:W-:Y:S01]  /*9300*/  @P4 STG.E.U16 desc[UR36][R4.64+0x150], R108 ;  /* 0x0001506c04004986 */ /* 0x000fe2000c101524 */
[----:B------:R-:W-:-:S02]  /*9310*/  ISETP.GT.AND P3, PT, R0, 0x8, P0 ;  /* 0x000000080000780c */ /* 0x000fc40000764270 */
[----:B------:R-:W-:Y:S01]  /*9320*/  ISETP.GT.AND P0, PT, R3, 0xb1, PT ;  /* 0x000000b10300780c */ /* 0x000fe20003f04270 */
[----:B------:R-:W-:Y:S01]  /*9330*/  @P5 STG.E.U16 desc[UR36][R4.64+0x152], R109 ;  /* 0x0001526d04005986 */ /* 0x000fe2000c101524 */
[C---:B------:R-:W-:Y:S02]  /*9340*/  ISETP.GT.AND P4, PT, R0.reuse, RZ, P1 ;  /* 0x000000ff0000720c */ /* 0x040fe40000f84270 */
[----:B------:R-:W-:Y:S02]  /*9350*/  F2FP.BF16.F32.PACK_AB R110, RZ, R110 ;  /* 0x0000006eff6e723e */ /* 0x000fe400000010ff */
[----:B------:R-:W-:Y:S02]  /*9360*/  ISETP.GT.AND P5, PT, R0, RZ, P0 ;  /* 0x000000ff0000720c */ /* 0x000fe400007a4270 */
[----:B------:R-:W-:Y:S01]  /*9370*/  F2FP.BF16.F32.PACK_AB R111, RZ, R111 ;  /* 0x0000006fff6f723e */ /* 0x000fe200000010ff */
[----:B------:R-:W-:Y:S01]  /*9380*/  @P2 STG.E.U16 desc[UR36][R6.64+0x150], R110 ;  /* 0x0001506e06002986 */ /* 0x000fe2000c101524 */
[----:B------:R-:W-:-:S02]  /*9390*/  F2FP.BF16.F32.PACK_AB R112, RZ, R112 ;  /* 0x00000070ff70723e */ /* 0x000fc400000010ff */
[C---:B------:R-:W-:Y:S01]  /*93a0*/  ISETP.GT.AND P2, PT, R0.reuse, 0x8, P1 ;  /* 0x000000080000780c */ /* 0x040fe20000f44270 */
[----:B------:R-:W-:Y:S01]  /*93b0*/  @P3 STG.E.U16 desc[UR36][R6.64+0x152], R111 ;  /* 0x0001526f06003986 */ /* 0x000fe2000c101524 */
[C---:B------:R-:W-:Y:S02]  /*93c0*/  ISETP.GT.AND P1, PT, R3.reuse, 0xb8, PT ;  /* 0x000000b80300780c */ /* 0x040fe40003f24270 */
[----:B------:R-:W-:Y:S01]  /*93d0*/  F2FP.BF16.F32.PACK_AB R113, RZ, R113 ;  /* 0x00000071ff71723e */ /* 0x000fe200000010ff */
[----:B------:R-:W-:Y:S01]  /*93e0*/  @P4 STG.E.U16 desc[UR36][R4.64+0x160], R112 ;  /* 0x0001607004004986 */ /* 0x000fe2000c101524 */
[C---:B------:R-:W-:Y:S02]  /*93f0*/  ISETP.GT.AND P3, PT, R0.reuse, 0x8, P0 ;  /* 0x000000080000780c */ /* 0x040fe40000764270 */
[----:B------:R-:W-:Y:S01]  /*9400*/  ISETP.GT.AND P0, PT, R3, 0xb9, PT ;  /* 0x000000b90300780c */ /* 0x000fe20003f04270 */
[----:B------:R-:W-:Y:S01]  /*9410*/  @P5 STG.E.U16 desc[UR36][R4.64+0x162], R113 ;  /* 0x0001627104005986 */ /* 0x000fe2000c101524 */
[----:B------:R-:W-:-:S02]  /*9420*/  ISETP.GT.AND P4, PT, R0, RZ, P1 ;  /* 0x000000ff0000720c */ /* 0x000fc40000f84270 */
[----:B------:R-:W-:Y:S02]  /*9430*/  F2FP.BF16.F32.PACK_AB R114, RZ, R114 ;  /* 0x00000072ff72723e */ /* 0x000fe400000010ff */
[C---:B------:R-:W-:Y:S02]  /*9440*/  ISETP.GT.AND P5, PT, R0.reuse, RZ, P0 ;  /* 0x000000ff0000720c */ /* 0x040fe400007a4270 */
[----:B------:R-:W-:Y:S01]  /*9450*/  F2FP.BF16.F32.PACK_AB R115, RZ, R115 ;  /* 0x00000073ff73723e */ /* 0x000fe200000010ff */
[----:B------:R-:W-:Y:S01]  /*9460*/  @P2 STG.E.U16 desc[UR36][R6.64+0x160], R114 ;  /* 0x0001607206002986 */ /* 0x000fe2000c101524 */
[----:B------:R-:W-:Y:S02]  /*9470*/  F2FP.BF16.F32.PACK_AB R116, RZ, R116 ;  /* 0x00000074ff74723e */ /* 0x000fe400000010ff */
        /* <DEDUP_REMOVED lines=65> */
[----:B------:R-:W-:Y:S02]  /*9890*/  ISETP.GT.AND P5, PT, R0, RZ, P0 ;  /* 0x000000ff0000720c */ /* 0x000fe400007a4270 */
[----:B------:R-:W-:Y:S02]  /*98a0*/  F2FP.BF16.F32.PACK_AB R134, RZ, R134 ;  /* 0x00000086ff86723e */ /* 0x000fe400000010ff */
[----:B------:R-:W-:Y:S02]  /*98b0*/  F2FP.BF16.F32.PACK_AB R135, RZ, R135 ;  /* 0x00000087ff87723e */ /* 0x000fe400000010ff */
[----:B------:R-:W-:Y:S01]  /*98c0*/  F2FP.BF16.F32.PACK_AB R136, RZ, R136 ;  /* 0x00000088ff88723e */ /* 0x000fe200000010ff */
[----:B------:R-:W-:Y:S01]  /*98d0*/  @P2 STG.E.U16 desc[UR36][R6.64+0x1b0], R134 ;  /* 0x0001b08606002986 */ /* 0x000fe2000c101524 */
[----:B------:R-:W-:-:S02]  /*98e0*/  F2FP.BF16.F32.PACK_AB R137, RZ, R137 ;  /* 0x00000089ff89723e */ /* 0x000fc400000010ff */
[C---:B------:R-:W-:Y:S01]  /*98f0*/  ISETP.GT.AND P1, PT, R0.reuse, 0x8, P1 ;  /* 0x000000080000780c */ /* 0x040fe20000f24270 */
[----:B------:R-:W-:Y:S01]  /*9900*/  @P3 STG.E.U16 desc[UR36][R6.64+0x1b2], R135 ;  /* 0x0001b28706003986 */ /* 0x000fe2000c101524 */
[C---:B------:R-:W-:Y:S02]  /*9910*/  ISETP.GT.AND P2, PT, R0.reuse, 0x8, P0 ;  /* 0x000000080000780c */ /* 0x040fe40000744270 */
[C---:B------:R-:W-:Y:S01]  /*9920*/  ISETP.GT.AND P0, PT, R3.reuse, 0xe9, PT ;  /* 0x000000e90300780c */ /* 0x040fe20003f04270 */
[----:B------:R-:W-:Y:S01]  /*9930*/  @P4 STG.E.U16 desc[UR36][R4.64+0x1c0], R136 ;  /* 0x0001c08804004986 */ /* 0x000fe2000c101524 */
[----:B------:R-:W-:Y:S02]  /*9940*/  ISETP.GT.AND P4, PT, R3, 0xe8, PT ;  /* 0x000000e80300780c */ /* 0x000fe40003f84270 */
[----:B------:R-:W-:Y:S01]  /*9950*/  F2FP.BF16.F32.PACK_AB R138, RZ, R138 ;  /* 0x0000008aff8a723e */ /* 0x000fe200000010ff */
[----:B------:R-:W-:Y:S01]  /*9960*/  @P5 STG.E.U16 desc[UR36][R4.64+0x1c2], R137 ;  /* 0x0001c28904005986 */ /* 0x000fe2000c101524 */
[----:B------:R-:W-:-:S02]  /*9970*/  ISETP.GT.AND P5, PT, R0, RZ, P4 ;  /* 0x000000ff0000720c */ /* 0x000fc400027a4270 */
[----:B------:R-:W-:Y:S01]  /*9980*/  F2FP.BF16.F32.PACK_AB R139, RZ, R139 ;  /* 0x0000008bff8b723e */ /* 0x000fe200000010ff */
[----:B------:R-:W-:Y:S01]  /*9990*/  @P1 STG.E.U16 desc[UR36][R6.64+0x1c0], R138 ;  /* 0x0001c08a06001986 */ /* 0x000fe2000c101524 */
[----:B------:R-:W-:Y:S02]  /*99a0*/  F2FP.BF16.F32.PACK_AB R140, RZ, R140 ;  /* 0x0000008cff8c723e */ /* 0x000fe400000010ff */
[C---:B------:R-:W-:Y:S01]  /*99b0*/  ISETP.GT.AND P3, PT, R0.reuse, RZ, P0 ;  /* 0x000000ff0000720c */ /* 0x040fe20000764270 */
[----:B------:R-:W-:Y:S01]  /*99c0*/  @P2 STG.E.U16 desc[UR36][R6.64+0x1c2], R139 ;  /* 0x0001c28b06002986 */ /* 0x000fe2000c101524 */
[C---:B------:R-:W-:Y:S02]  /*99d0*/  ISETP.GT.AND P4, PT, R0.reuse, 0x8, P4 ;  /* 0x000000080000780c */ /* 0x040fe40002784270 */
[----:B------:R-:W-:Y:S02]  /*99e0*/  F2FP.BF16.F32.PACK_AB R141, RZ, R141 ;  /* 0x0000008dff8d723e */ /* 0x000fe400000010ff */
[----:B------:R-:W-:Y:S01]  /*99f0*/  F2FP.BF16.F32.PACK_AB R142, RZ, R142 ;  /* 0x0000008eff8e723e */ /* 0x000fe200000010ff */
[----:B------:R-:W-:Y:S01]  /*9a00*/  @P5 STG.E.U16 desc[UR36][R4.64+0x1d0], R140 ;  /* 0x0001d08c04005986 */ /* 0x000fe2000c101524 */
[----:B------:R-:W-:-:S02]  /*9a10*/  ISETP.GT.AND P5, PT, R0, 0x8, P0 ;  /* 0x000000080000780c */ /* 0x000fc400007a4270 */
[----:B------:R-:W-:Y:S02]  /*9a20*/  F2FP.BF16.F32.PACK_AB R143, RZ, R143 ;  /* 0x0000008fff8f723e */ /* 0x000fe400000010ff */
[C---:B------:R-:W-:Y:S01]  /*9a30*/  ISETP.GT.AND P0, PT, R3.reuse, 0xf1, PT ;  /* 0x000000f10300780c */ /* 0x040fe20003f04270 */
[----:B------:R-:W-:Y:S01]  /*9a40*/  @P3 STG.E.U16 desc[UR36][R4.64+0x1d2], R141 ;  /* 0x0001d28d04003986 */ /* 0x000fe2000c101524 */
[----:B------:R-:W-:Y:S02]  /*9a50*/  ISETP.GT.AND P3, PT, R3, 0xf0, PT ;  /* 0x000000f00300780c */ /* 0x000fe40003f64270 */
[----:B------:R-:W-:Y:S01]  /*9a60*/  F2FP.BF16.F32.PACK_AB R144, RZ, R144 ;  /* 0x00000090ff90723e */ /* 0x000fe200000010ff */
[----:B------:R-:W-:Y:S01]  /*9a70*/  @P4 STG.E.U16 desc[UR36][R6.64+0x1d0], R142 ;  /* 0x0001d08e06004986 */ /* 0x000fe2000c101524 */
[C---:B------:R-:W-:Y:S02]  /*9a80*/  ISETP.GT.AND P4, PT, R0.reuse, RZ, P3 ;  /* 0x000000ff0000720c */ /* 0x040fe40001f84270 */
[----:B------:R-:W-:Y:S01]  /*9a90*/  F2FP.BF16.F32.PACK_AB R145, RZ, R145 ;  /* 0x00000091ff91723e */ /* 0x000fe200000010ff */
[----:B------:R-:W-:Y:S01]  /*9aa0*/  @P5 STG.E.U16 desc[UR36][R6.64+0x1d2], R143 ;  /* 0x0001d28f06005986 */ /* 0x000fe2000c101524 */
[----:B------:R-:W-:-:S02]  /*9ab0*/  ISETP.GT.AND P5, PT, R0, RZ, P0 ;  /* 0x000000ff0000720c */ /* 0x000fc400007a4270 */
[C---:B------:R-:W-:Y:S02]  /*9ac0*/  ISETP.GT.AND P2, PT, R3.reuse, 0xf8, PT ;  /* 0x000000f80300780c */ /* 0x040fe40003f44270 */
[----:B------:R-:W-:Y:S02]  /*9ad0*/  ISETP.GT.AND P1, PT, R3, 0xf9, PT ;  /* 0x000000f90300780c */ /* 0x000fe40003f24270 */
[C---:B------:R-:W-:Y:S02]  /*9ae0*/  ISETP.GT.AND P3, PT, R0.reuse, 0x8, P3 ;  /* 0x000000080000780c */ /* 0x040fe40001f64270 */
[C---:B------:R-:W-:Y:S01]  /*9af0*/  ISETP.GT.AND P0, PT, R0.reuse, 0x8, P0 ;  /* 0x000000080000780c */ /* 0x040fe20000704270 */
[----:B------:R-:W-:Y:S01]  /*9b00*/  @P4 STG.E.U16 desc[UR36][R4.64+0x1e0], R144 ;  /* 0x0001e09004004986 */ /* 0x000fe2000c101524 */
[C---:B------:R-:W-:Y:S02]  /*9b10*/  ISETP.GT.AND P4, PT, R0.reuse, RZ, P1 ;  /* 0x000000ff0000720c */ /* 0x040fe40000f84270 */
[----:B------:R-:W-:Y:S01]  /*9b20*/  F2FP.BF16.F32.PACK_AB R146, RZ, R146 ;  /* 0x00000092ff92723e */ /* 0x000fe200000010ff */
[----:B------:R-:W-:Y:S01]  /*9b30*/  @P5 STG.E.U16 desc[UR36][R4.64+0x1e2], R145 ;  /* 0x0001e29104005986 */ /* 0x000fe2000c101524 */
[----:B------:R-:W-:-:S02]  /*9b40*/  ISETP.GT.AND P5, PT, R0, RZ, P2 ;  /* 0x000000ff0000720c */ /* 0x000fc400017a4270 */
[C---:B------:R-:W-:Y:S02]  /*9b50*/  ISETP.GT.AND P2, PT, R0.reuse, 0x8, P2 ;  /* 0x000000080000780c */ /* 0x040fe40001744270 */
[----:B------:R-:W-:Y:S01]  /*9b60*/  F2FP.BF16.F32.PACK_AB R147, RZ, R147 ;  /* 0x00000093ff93723e */ /* 0x000fe200000010ff */
[----:B------:R-:W-:Y:S01]  /*9b70*/  @P3 STG.E.U16 desc[UR36][R6.64+0x1e0], R146 ;  /* 0x0001e09206003986 */ /* 0x000fe2000c101524 */
[----:B------:R-:W-:Y:S02]  /*9b80*/  ISETP.GT.AND P1, PT, R0, 0x8, P1 ;  /* 0x000000080000780c */ /* 0x000fe40000f24270 */
[----:B------:R-:W-:Y:S01]  /*9b90*/  F2FP.BF16.F32.PACK_AB R148, RZ, R148 ;  /* 0x00000094ff94723e */ /* 0x000fe200000010ff */
[----:B------:R-:W-:Y:S01]  /*9ba0*/  @P0 STG.E.U16 desc[UR36][R6.64+0x1e2], R147 ;  /* 0x0001e29306000986 */ /* 0x000fe2000c101524 */
[----:B------:R-:W-:Y:S02]  /*9bb0*/  F2FP.BF16.F32.PACK_AB R149, RZ, R149 ;  /* 0x00000095ff95723e */ /* 0x000fe400000010ff */
[----:B------:R-:W-:Y:S01]  /*9bc0*/  F2FP.BF16.F32.PACK_AB R150, RZ, R150 ;  /* 0x00000096ff96723e */ /* 0x000fe200000010ff */
[----:B------:R-:W-:Y:S01]  /*9bd0*/  @P5 STG.E.U16 desc[UR36][R4.64+0x1f0], R148 ;  /* 0x0001f09404005986 */ /* 0x000fe2000c101524 */
[----:B------:R-:W-:-:S03]  /*9be0*/  F2FP.BF16.F32.PACK_AB R151, RZ, R151 ;  /* 0x00000097ff97723e */ /* 0x000fc600000010ff */
[----:B------:R0:W-:Y:S02]  /*9bf0*/  @P4 STG.E.U16 desc[UR36][R4.64+0x1f2], R149 ;  /* 0x0001f29504004986 */ /* 0x0001e4000c101524 */
[----:B0-----:R-:W-:Y:S02]  /*9c00*/  @P2 IMAD.MOV.U32 R4, RZ, RZ, R6 ;  /* 0x000000ffff042224 */ /* 0x001fe400078e0006 */
[----:B------:R-:W-:-:S05]  /*9c10*/  @P2 IMAD.MOV.U32 R5, RZ, RZ, R7 ;  /* 0x000000ffff052224 */ /* 0x000fca00078e0007 */
[----:B------:R0:W-:Y:S04]  /*9c20*/  @P2 STG.E.U16 desc[UR36][R4.64+0x1f0], R150 ;  /* 0x0001f09604002986 */ /* 0x0001e8000c101524 */
[----:B------:R0:W-:Y:S02]  /*9c30*/  @P1 STG.E.U16 desc[UR36][R6.64+0x1f2], R151 ;  /* 0x0001f29706001986 */ /* 0x0001e4000c101524 */
.L_x_286:
[----:B------:R-:W-:Y:S05]  /*9c40*/  BSYNC B0 ;  /* 0x0000000000007941 */ /* 0x000fea0003800000 */
.L_x_32:
[----:B------:R-:W-:Y:S01]  /*9c50*/  ULDC UR4, c[0x0][0xc] ;  /* 0x0000030000047ab9 */ /* 0x000fe20000000800 */
[----:B------:R-:W-:Y:S01]  /*9c60*/  ULDC UR5, c[0x0][0x10] ;  /* 0x0000040000057ab9 */ /* 0x000fe20000000800 */
[----:B0-----:R-:W0:Y:S01]  /*9c70*/  LDC R3, c[0x0][0x14] ;  /* 0x00000500ff037b82 */ /* 0x001e220000000800 */
[----:B------:R-:W-:Y:S01]  /*9c80*/  UIMAD.WIDE.U32 UR4, UR4, UR5, URZ ;  /* 0x00000005040472a5 */ /* 0x000fe2000f8e003f */
[----:B------:R-:W-:Y:S01]  /*9c90*/  PRMT R0, RZ, 0x7610, R0 ;  /* 0x00007610ff007816 */ /* 0x000fe20000000000 */
[----:B------:R-:W-:Y:S02]  /*9ca0*/  IMAD.MOV.U32 R153, RZ, RZ, -0x1 ;  /* 0xffffffffff997424 */ /* 0x000fe400078e00ff */
[----:B------:R-:W-:Y:S02]  /*9cb0*/  IMAD.MOV.U32 R23, RZ, RZ, -0x1 ;  /* 0xffffffffff177424 */ /* 0x000fe400078e00ff */
[----:B0-----:R-:W-:-:S04]  /*9cc0*/  IMAD.WIDE.U32 R16, R3, UR4, R16 ;  /* 0x0000000403107c25 */ /* 0x001fc8000f8e0010 */
[----:B------:R-:W-:Y:S01]  /*9cd0*/  IMAD R3, R3, UR5, RZ ;  /* 0x0000000503037c24 */ /* 0x000fe2000f8e02ff */
[----:B------:R-:W-:Y:S02]  /*9ce0*/  ULDC.64 UR4, c[0x0][0x650] ;  /* 0x0001940000047ab9 */ /* 0x000fe40000000a00 */
[----:B------:R-:W-:Y:S01]  /*9cf0*/  ISETP.GE.U32.AND P0, PT, R16, UR4, PT ;  /* 0x0000000410007c0c */ /* 0x000fe2000bf06070 */
[----:B------:R-:W-:-:S05]  /*9d00*/  IMAD.IADD R17, R17, 0x1, R3 ;  /* 0x0000000111117824 */ /* 0x000fca00078e0203 */
[----:B------:R-:W-:-:S13]  /*9d10*/  ISETP.GE.U32.AND.EX P0, PT, R17, UR5, PT, P0 ;  /* 0x0000000511007c0c */ /* 0x000fda000bf06100 */
[----:B------:R-:W-:Y:S05]  /*9d20*/  @P0 BRA `(.L_x_287) ;  /* 0x0000000400640947 */ /* 0x000fea0003800000 */
[----:B------:R-:W0:Y:S01]  /*9d30*/  S2R R12, SR_CTAID.X ;  /* 0x00000000000c7919 */ /* 0x000e220000002500 */
[----:B------:R-:W0:Y:S01]  /*9d40*/  LDC.64 R10, c[0x0][0x628] ;  /* 0x00018a00ff0a7b82 */ /* 0x000e220000000a00 */
[----:B------:R-:W-:Y:S01]  /*9d50*/  ULDC UR4, c[0x0][0x150] ;  /* 0x0000540000047ab9 */ /* 0x000fe20000000800 */
[----:B-1234-:R-:W-:Y:S01]  /*9d60*/  IMAD.MOV.U32 R8, RZ, RZ, R16 ;  /* 0x000000ffff087224 */ /* 0x01efe200078e0010 */
[----:B-----5:R-:W1:Y:S01]  /*9d70*/  S2R R24, SR_CTAID.Y ;  /* 0x0000000000187919 */ /* 0x020e620000002600 */
[----:B------:R-:W-:-:S04]  /*9d80*/  IMAD.MOV.U32 R9, RZ, RZ, R17 ;  /* 0x000000ffff097224 */ /* 0x000fc800078e0011 */
[----:B------:R-:W2:Y:S08]  /*9d90*/  LDC R21, c[0x0][0x144] ;  /* 0x00005100ff157b82 */ /* 0x000eb00000000800 */
[----:B------:R-:W3:Y:S08]  /*9da0*/  LDC R0, c[0x0][0x630] ;  /* 0x00018c00ff007b82 */ /* 0x000ef00000000800 */
[----:B------:R-:W4:Y:S01]  /*9db0*/  LDC.64 R14, c[0x0][0x620] ;  /* 0x00018800ff0e7b82 */ /* 0x000f220000000a00 */
[----:B0-----:R-:W-:-:S04]  /*9dc0*/  ISETP.NE.U32.AND P0, PT, R10, RZ, PT ;  /* 0x000000ff0a00720c */ /* 0x001fc80003f05070 */
[----:B------:R-:W-:Y:S02]  /*9dd0*/  ISETP.NE.AND.EX P0, PT, R11, RZ, PT, P0 ;  /* 0x000000ff0b00720c */ /* 0x000fe40003f05300 */
[----:B------:R-:W-:-:S05]  /*9de0*/  I2FP.F32.U32 R3, R12 ;  /* 0x0000000c00037245 */ /* 0x000fca0000201000 */
[----:B------:R-:W-:-:S04]  /*9df0*/  FMUL R3, R3, UR4 ;  /* 0x0000000403037c20 */ /* 0x000fc80008400000 */
[----:B------:R0:W0:Y:S02]  /*9e00*/  F2I.U32.TRUNC.NTZ R20, R3 ;  /* 0x0000000300147305 */ /* 0x000024000020f000 */
[----:B-123--:R-:W-:Y:S05]  /*9e10*/  @!P0 BRA `(.L_x_288) ;  /* 0x0000000000288947 */ /* 0x00efea0003800000 */
[----:B0-----:R-:W0:Y:S02]  /*9e20*/  LDC R3, c[0x0][0x634] ;  /* 0x00018d00ff037b82 */ /* 0x001e240000000800 */
        /* <DEDUP_REMOVED lines=9> */
.L_x_288:
[----:B------:R-:W1:Y:S01]  /*9ec0*/  LDC.64 R28, c[0x0][0x640] ;  /* 0x00019000ff1c7b82 */ /* 0x000e620000000a00 */
[-CC-:B------:R-:W-:Y:S01]  /*9ed0*/  SHF.R.U64 R23, R8, R0.reuse, R9.reuse ;  /* 0x0000000008177219 */ /* 0x180fe20000001209 */
[----:B0-----:R-:W-:Y:S01]  /*9ee0*/  IMAD.MOV R20, RZ, RZ, -R20 ;  /* 0x000000ffff147224 */ /* 0x001fe200078e0a14 */
[----:B------:R-:W-:Y:S01]  /*9ef0*/  SHF.R.U32.HI R0, RZ, R0, R9 ;  /* 0x00000000ff007219 */ /* 0x000fe20000011609 */
[----:B------:R-:W-:Y:S01]  /*9f00*/  ULDC UR4, c[0x0][0x154] ;  /* 0x0000550000047ab9 */ /* 0x000fe20000000800 */
[----:B------:R-:W-:Y:S01]  /*9f10*/  IADD3 R3, P0, RZ, -R23, RZ ;  /* 0x80000017ff037210 */ /* 0x000fe20007f1e0ff */
[----:B------:R-:W-:Y:S02]  /*9f20*/  IMAD R21, R21, R20, R12 ;  /* 0x0000001415157224 */ /* 0x000fe400078e020c */
[----:B------:R-:W0:Y:S01]  /*9f30*/  LDC R6, c[0x0][0x618] ;  /* 0x00018600ff067b82 */ /* 0x000e220000000800 */
[----:B------:R-:W-:Y:S02]  /*9f40*/  IMAD.MOV.U32 R7, RZ, RZ, 0x1 ;  /* 0x00000001ff077424 */ /* 0x000fe400078e00ff */
[----:B------:R-:W-:-:S04]  /*9f50*/  IMAD.X R5, RZ, RZ, ~R0, P0 ;  /* 0x000000ffff057224 */ /* 0x000fc800000e0e00 */
[-C--:B----4-:R-:W-:Y:S01]  /*9f60*/  IMAD R0, R5, R14.reuse, RZ ;  /* 0x0000000e05007224 */ /* 0x090fe200078e02ff */
[----:B------:R-:W2:Y:S01]  /*9f70*/  LDC R8, c[0x0][0x608] ;  /* 0x00018200ff087b82 */ /* 0x000ea20000000800 */
[----:B------:R-:W-:-:S04]  /*9f80*/  IMAD.WIDE.U32 R4, R3, R14, R16 ;  /* 0x0000000e03047225 */ /* 0x000fc800078e0010 */
[----:B------:R-:W-:Y:S01]  /*9f90*/  IMAD R3, R3, R15, R0 ;  /* 0x0000000f03037224 */ /* 0x000fe200078e0200 */
[----:B------:R-:W-:Y:S02]  /*9fa0*/  I2FP.F32.U32 R0, R24 ;  /* 0x0000001800007245 */ /* 0x000fe40000201000 */
[----:B------:R-:W3:Y:S01]  /*9fb0*/  LDC R26, c[0x0][0x658] ;  /* 0x00019600ff1a7b82 */ /* 0x000ee20000000800 */
[----:B------:R-:W-:Y:S01]  /*9fc0*/  IMAD.IADD R3, R5, 0x1, R3 ;  /* 0x0000000105037824 */ /* 0x000fe200078e0203 */
[----:B-1----:R-:W-:Y:S01]  /*9fd0*/  ISETP.NE.U32.AND P0, PT, R28, RZ, PT ;  /* 0x000000ff1c00720c */ /* 0x002fe20003f05070 */
[----:B------:R-:W-:Y:S01]  /*9fe0*/  FMUL R0, R0, UR4 ;  /* 0x0000000400007c20 */ /* 0x000fe20008400000 */
[----:B------:R-:W-:Y:S02]  /*9ff0*/  IMAD.MOV.U32 R5, RZ, RZ, -0x1 ;  /* 0xffffffffff057424 */ /* 0x000fe400078e00ff */
[----:B------:R-:W-:Y:S01]  /*a000*/  ISETP.NE.AND.EX P0, PT, R29, RZ, PT, P0 ;  /* 0x000000ff1d00720c */ /* 0x000fe20003f05300 */
[----:B------:R1:W4:Y:S01]  /*a010*/  F2I.U32.TRUNC.NTZ R13, R0 ;  /* 0x00000000000d7305 */ /* 0x000322000020f000 */
[----:B------:R-:W1:Y:S01]  /*a020*/  LDC R15, c[0x0][0x148] ;  /* 0x00005200ff0f7b82 */ /* 0x000e620000000800 */
[----:B0-----:R-:W-:-:S02]  /*a030*/  SHF.R.U64 R12, R4, R6, R3 ;  /* 0x00000006040c7219 */ /* 0x001fc40000001203 */
[----:B------:R-:W-:-:S05]  /*a040*/  SHF.R.U32.HI R3, RZ, R6, R3 ;  /* 0x00000006ff037219 */ /* 0x000fca0000011603 */
[----:B------:R-:W0:Y:S01]  /*a050*/  LDC R20, c[0x0][0x600] ;  /* 0x00018000ff147b82 */ /* 0x000e220000000800 */
[-CC-:B--2---:R-:W-:Y:S02]  /*a060*/  SHF.R.U64 R10, R12, R8.reuse, R3.reuse ;  /* 0x000000080c0a7219 */ /* 0x184fe40000001203 */
[----:B------:R-:W-:-:S05]  /*a070*/  SHF.R.U32.HI R3, RZ, R8, R3 ;  /* 0x00000008ff037219 */ /* 0x000fca0000011603 */
[----:B------:R-:W2:Y:S01]  /*a080*/  LDC R27, c[0x0][0x648] ;  /* 0x00019200ff1b7b82 */ /* 0x000ea20000000800 */
[-C--:B---3--:R-:W-:Y:S02]  /*a090*/  SHF.L.U32 R4, R5, R26.reuse, RZ ;  /* 0x0000001a05047219 */ /* 0x088fe400000006ff */
[--C-:B------:R-:W-:Y:S02]  /*a0a0*/  SHF.R.U64 R14, R10, R26, R3.reuse ;  /* 0x0000001a0a0e7219 */ /* 0x100fe40000001203 */
[----:B------:R-:W-:Y:S02]  /*a0b0*/  LOP3.LUT R25, RZ, R4, RZ, 0x33, !PT ;  /* 0x00000004ff197212 */ /* 0x000fe400078e33ff */
[-C--:B------:R-:W-:Y:S01]  /*a0c0*/  SHF.R.U32.HI R5, RZ, R26.reuse, R3 ;  /* 0x0000001aff057219 */ /* 0x080fe20000011603 */
[----:B------:R-:W3:Y:S01]  /*a0d0*/  LDC R30, c[0x0][0x638] ;  /* 0x00018e00ff1e7b82 */ /* 0x000ee20000000800 */
[----:B------:R-:W-:Y:S01]  /*a0e0*/  SHF.L.U32 R154, R7, R26, RZ ;  /* 0x0000001a079a7219 */ /* 0x000fe200000006ff */
[----:B------:R-:W-:-:S06]  /*a0f0*/  IMAD.MOV.U32 R4, RZ, RZ, R14 ;  /* 0x000000ffff047224 */ /* 0x000fcc00078e000e */
[----:B------:R-:W0:Y:S01]  /*a100*/  LDC R31, c[0x0][0x610] ;  /* 0x00018400ff1f7b82 */ /* 0x000e220000000800 */
[----:B----4-:R-:W-:Y:S05]  /*a110*/  @!P0 BRA `(.L_x_289) ;  /* 0x0000000000288947 */ /* 0x010fea0003800000 */
        /* <DEDUP_REMOVED lines=10> */
.L_x_289:
[----:B------:R-:W-:Y:S01]  /*a1c0*/  ISETP.NE.AND P0, PT, R2, 0x1, PT ;  /* 0x000000010200780c */ /* 0x000fe20003f05270 */
[----:B0-----:R-:W-:Y:S01]  /*a1d0*/  VIADD R7, R20, 0xffffffff ;  /* 0xffffffff14077836 */ /* 0x001fe20000000000 */
[----:B-12---:R-:W-:Y:S01]  /*a1e0*/  SHF.R.U64 R0, R4, R27, R5 ;  /* 0x0000001b04007219 */ /* 0x006fe20000001205 */
[----:B------:R-:W-:Y:S01]  /*a1f0*/  IMAD.MOV R13, RZ, RZ, -R13 ;  /* 0x000000ffff0d7224 */ /* 0x000fe200078e0a0d */
[----:B------:R-:W-:Y:S01]  /*a200*/  LOP3.LUT R5, R10, R25, RZ, 0xc0, !PT ;  /* 0x000000190a057212 */ /* 0x000fe200078ec0ff */
[----:B------:R-:W-:Y:S02]  /*a210*/  IMAD.MOV.U32 R4, RZ, RZ, 0x1 ;  /* 0x00000001ff047424 */ /* 0x000fe400078e00ff */
[----:B------:R-:W-:Y:S02]  /*a220*/  IMAD.MOV R3, RZ, RZ, -R0 ;  /* 0x000000ffff037224 */ /* 0x000fe400078e0a00 */
[----:B------:R-:W-:Y:S01]  /*a230*/  IMAD R154, R154, R0, R5 ;  /* 0x000000009a9a7224 */ /* 0x000fe200078e0205 */
[----:B------:R-:W-:Y:S01]  /*a240*/  LOP3.LUT R5, R12, R7, RZ, 0xc0, !PT ;  /* 0x000000070c057212 */ /* 0x000fe200078ec0ff */
[----:B---3--:R-:W-:-:S02]  /*a250*/  IMAD R0, R3, R30, R14 ;  /* 0x0000001e03007224 */ /* 0x008fc400078e020e */
[----:B------:R-:W-:Y:S02]  /*a260*/  @P0 IMAD R21, R15, R13, R24 ;  /* 0x0000000d0f150224 */ /* 0x000fe400078e0218 */
[----:B------:R-:W-:Y:S01]  /*a270*/  IMAD R3, R0, R20, R5 ;  /* 0x0000001400037224 */ /* 0x000fe200078e0205 */
[----:B------:R-:W-:Y:S01]  /*a280*/  PRMT R0, R4, 0x7610, R0 ;  /* 0x0000761004007816 */ /* 0x000fe20000000000 */
[----:B------:R-:W-:-:S05]  /*a290*/  IMAD R154, R154, R31, R21 ;  /* 0x0000001f9a9a7224 */ /* 0x000fca00078e0215 */
[----:B------:R-:W-:Y:S02]  /*a2a0*/  SEL R153, R3, R154, !P0 ;  /* 0x0000009a03997207 */ /* 0x000fe40004000000 */
[----:B------:R-:W-:-:S07]  /*a2b0*/  SEL R154, R154, R3, !P0 ;  /* 0x000000039a9a7207 */ /* 0x000fce0004000000 */
.L_x_287:
[----:B------:R-:W-:-:S13]  /*a2c0*/  LOP3.LUT P0, RZ, R0, 0xff, RZ, 0xc0, !PT ;  /* 0x000000ff00ff7812 */ /* 0x000fda000780c0ff */
[----:B------:R-:W-:Y:S05]  /*a2d0*/  @P0 BRA `(.L_x_290) ;  /* 0xffffff6c00d00947 */ /* 0x000fea000383ffff */
[----:B------:R-:W-:Y:S05]  /*a2e0*/  EXIT ;  /* 0x000000000000794d */ /* 0x000fea0003800000 */
.L_x_7:
        /* <DEDUP_REMOVED lines=26> */
.L_x_292:
[----:B------:R-:W0:Y:S01]  /*a490*/  LDC.64 R28, c[0x0][0x640] ;  /* 0x00019000ff1c7b82 */ /* 0x000e220000000a00 */
[-CC-:B------:R-:W-:Y:S01]  /*a4a0*/  SHF.R.U64 R22, R12, R6.reuse, R13.reuse ;  /* 0x000000060c167219 */ /* 0x180fe2000000120d */
[----:B------:R-:W-:Y:S01]  /*a4b0*/  IMAD.MOV.U32 R30, RZ, RZ, 0x1 ;  /* 0x00000001ff1e7424 */ /* 0x000fe200078e00ff */
[----:B------:R-:W-:Y:S02]  /*a4c0*/  SHF.R.U32.HI R6, RZ, R6, R13 ;  /* 0x00000006ff067219 */ /* 0x000fe4000001160d */
        /* <DEDUP_REMOVED lines=8> */
[----:B------:R-:W-:Y:S01]  /*a550*/  IMAD.IADD R9, R9, 0x1, R11 ;  /* 0x0000000109097824 */ /* 0x000fe200078e020b */
[----:B0-----:R-:W-:-:S04]  /*a560*/  ISETP.NE.U32.AND P0, PT, R28, RZ, PT ;  /* 0x000000ff1c00720c */ /* 0x001fc80003f05070 */
[----:B------:R-:W-:Y:S02]  /*a570*/  ISETP.NE.AND.EX P0, PT, R29, RZ, PT, P0 ;  /* 0x000000ff1d00720c */ /* 0x000fe40003f05300 */
[----:B------:R-:W0:Y:S01]  /*a580*/  LDC R20, c[0x0][0x600] ;  /* 0x00018000ff147b82 */ /* 0x000e220000000800 */
[-CC-:B-1----:R-:W-:Y:S01]  /*a590*/  SHF.R.U64 R14, R8, R10.reuse, R9.reuse ;  /* 0x0000000a080e7219 */ /* 0x182fe20000001209 */
[----:B------:R-:W-:Y:S01]  /*a5a0*/  IMAD.MOV.U32 R8, RZ, RZ, -0x1 ;  /* 0xffffffffff087424 */ /* 0x000fe200078e00ff */
[----:B------:R-:W-:-:S05]  /*a5b0*/  SHF.R.U32.HI R9, RZ, R10, R9 ;  /* 0x0000000aff097219 */ /* 0x000fca0000011609 */
[----:B------:R-:W1:Y:S01]  /*a5c0*/  LDC R24, c[0x0][0x648] ;  /* 0x00019200ff187b82 */ /* 0x000e620000000800 */
[-CC-:B--2---:R-:W-:Y:S02]  /*a5d0*/  SHF.R.U64 R23, R14, R12.reuse, R9.reuse ;  /* 0x0000000c0e177219 */ /* 0x184fe40000001209 */
[----:B------:R-:W-:-:S05]  /*a5e0*/  SHF.R.U32.HI R6, RZ, R12, R9 ;  /* 0x0000000cff067219 */ /* 0x000fca0000011609 */
[----:B------:R-:W2:Y:S01]  /*a5f0*/  LDC R26, c[0x0][0x638] ;  /* 0x00018e00ff1a7b82 */ /* 0x000ea20000000800 */
[-C--:B---3--:R-:W-:Y:S02]  /*a600*/  SHF.L.U32 R8, R8, R27.reuse, RZ ;  /* 0x0000001b08087219 */ /* 0x088fe400000006ff */
[-CC-:B------:R-:W-:Y:S02]  /*a610*/  SHF.R.U64 R25, R23, R27.reuse, R6.reuse ;  /* 0x0000001b17197219 */ /* 0x180fe40000001206 */
[----:B------:R-:W-:Y:S02]  /*a620*/  LOP3.LUT R32, RZ, R8, RZ, 0x33, !PT ;  /* 0x00000008ff207212 */ /* 0x000fe400078e33ff */
[----:B------:R-:W-:Y:S01]  /*a630*/  SHF.R.U32.HI R9, RZ, R27, R6 ;  /* 0x0000001bff097219 */ /* 0x000fe20000011606 */
[----:B------:R-:W3:Y:S01]  /*a640*/  LDC R31, c[0x0][0x610] ;  /* 0x00018400ff1f7b82 */ /* 0x000ee20000000800 */
[----:B------:R-:W-:Y:S01]  /*a650*/  IMAD.MOV.U32 R8, RZ, RZ, R25 ;  /* 0x000000ffff087224 */ /* 0x000fe200078e0019 */
[----:B------:R-:W-:Y:S06]  /*a660*/  @!P0 BRA `(.L_x_293) ;  /* 0x0000000000288947 */ /* 0x000fec0003800000 */
        /* <DEDUP_REMOVED lines=10> */
.L_x_293:
[----:B------:R-:W-:Y:S01]  /*a710*/  ISETP.NE.AND P0, PT, R2, 0x1, PT ;  /* 0x000000010200780c */ /* 0x000fe20003f05270 */
[----:B------:R-:W-:Y:S01]  /*a720*/  IMAD.MOV.U32 R13, RZ, RZ, R22 ;  /* 0x000000ffff0d7224 */ /* 0x000fe200078e0016 */
[----:B-1----:R-:W-:Y:S01]  /*a730*/  SHF.R.U64 R6, R8, R24, R9 ;  /* 0x0000001808067219 */ /* 0x002fe20000001209 */
[----:B0-----:R-:W-:Y:S01]  /*a740*/  VIADD R9, R20, 0xffffffff ;  /* 0xffffffff14097836 */ /* 0x001fe20000000000 */
[----:B------:R-:W-:Y:S02]  /*a750*/  SHF.L.U32 R30, R30, R27, RZ ;  /* 0x0000001b1e1e7219 */ /* 0x000fe400000006ff */
[----:B------:R-:W-:Y:S01]  /*a760*/  LOP3.LUT R5, R23, R32, RZ, 0xc0, !PT ;  /* 0x0000002017057212 */ /* 0x000fe200078ec0ff */
[----:B------:R-:W-:-:S04]  /*a770*/  IMAD.MOV R8, RZ, RZ, -R6 ;  /* 0x000000ffff087224 */ /* 0x000fc800078e0a06 */
[----:B------:R-:W-:Y:S01]  /*a780*/  IMAD R6, R30, R6, R5 ;  /* 0x000000061e067224 */ /* 0x000fe200078e0205 */
[----:B------:R-:W-:Y:S01]  /*a790*/  LOP3.LUT R5, R14, R9, RZ, 0xc0, !PT ;  /* 0x000000090e057212 */ /* 0x000fe200078ec0ff */
[----:B------:R-:W-:Y:S02]  /*a7a0*/  @P0 IMAD R3, R7, R21, R4 ;  /* 0x0000001507030224 */ /* 0x000fe400078e0204 */
[----:B--2---:R-:W-:Y:S02]  /*a7b0*/  IMAD R4, R8, R26, R25 ;  /* 0x0000001a08047224 */ /* 0x004fe400078e0219 */
[----:B---3--:R-:W-:Y:S02]  /*a7c0*/  IMAD R3, R6, R31, R3 ;  /* 0x0000001f06037224 */ /* 0x008fe400078e0203 */
[----:B------:R-:W-:Y:S02]  /*a7d0*/  IMAD R4, R4, R20, R5 ;  /* 0x0000001404047224 */ /* 0x000fe400078e0205 */
[----:B------:R-:W-:-:S03]  /*a7e0*/  IMAD.MOV.U32 R6, RZ, RZ, 0x1 ;  /* 0x00000001ff067424 */ /* 0x000fc600078e00ff */
[----:B------:R-:W-:Y:S02]  /*a7f0*/  SEL R20, R4, R3, !P0 ;  /* 0x0000000304147207 */ /* 0x000fe40004000000 */
[----:B------:R-:W-:-:S07]  /*a800*/  SEL R12, R3, R4, !P0 ;  /* 0x00000004030c7207 */ /* 0x000fce0004000000 */
.L_x_291:
[----:B------:R-:W-:-:S08]  /*a810*/  NOP ;  /* 0x0000000000007918 */ /* 0x000fd00000000000 */
[----:B------:R-:W0:-:S00]  /*a820*/  USETMAXREG.DEALLOC.CTAPOOL 0x28 ;  /* 0x00000028000079c8 */ /* 0x000e0000080e0500 */
[----:B0-----:R-:W-:-:S13]  /*a830*/  ISETP.NE.AND P0, PT, R0, RZ, PT ;  /* 0x000000ff0000720c */ /* 0x001fda0003f05270 */
[----:B------:R-:W-:Y:S05]  /*a840*/  @P0 EXIT ;  /* 0x000000000000094d */ /* 0x000fea0003800000 */
[----:B------:R-:W-:Y:S01]  /*a850*/  LOP3.LUT P0, RZ, R6, 0xff, RZ, 0xc0, !PT ;  /* 0x000000ff06ff7812 */ /* 0x000fe2000780c0ff */
[----:B------:R-:W-:Y:S02]  /*a860*/  IMAD.MOV.U32 R10, RZ, RZ, 0x1 ;  /* 0x00000001ff0a7424 */ /* 0x000fe400078e00ff */
[----:B------:R-:W-:-:S10]  /*a870*/  IMAD.MOV.U32 R9, RZ, RZ, RZ ;  /* 0x000000ffff097224 */ /* 0x000fd400078e00ff */
[----:B------:R-:W-:Y:S05]  /*a880*/  @!P0 BRA `(.L_x_294) ;  /* 0x0000000c00988947 */ /* 0x000fea0003800000 */
[----:B------:R-:W0:Y:S01]  /*a890*/  LDC R0, c[0x0][0x28c] ;  /* 0x0000a300ff007b82 */ /* 0x000e220000000800 */
[----:B------:R-:W-:Y:S01]  /*a8a0*/  ULDC UR5, c[0x0][0x658] ;  /* 0x0001960000057ab9 */ /* 0x000fe20000000800 */
[----:B------:R-:W-:Y:S01]  /*a8b0*/  UMOV UR11, 0xffffffff ;  /* 0xffffffff000b7882 */ /* 0x000fe20000000000 */
[----:B------:R-:W-:Y:S01]  /*a8c0*/  UMOV UR17, 0x1 ;  /* 0x0000000100117882 */ /* 0x000fe20000000000 */
[----:B------:R-:W-:Y:S01]  /*a8d0*/  USHF.L.U32 UR11, UR11, UR5, URZ ;  /* 0x000000050b0b7299 */ /* 0x000fe2000800063f */
[----:B------:R-:W-:Y:S01]  /*a8e0*/  BSSY B0, `(.L_x_294) ;  /* 0x00000e0000007945 */ /* 0x000fe20003800000 */
[----:B------:R-:W-:Y:S01]  /*a8f0*/  ULDC UR9, c[0x0][0xc] ;  /* 0x0000030000097ab9 */ /* 0x000fe20000000800 */
[----:B------:R-:W-:Y:S01]  /*a900*/  ULDC UR16, c[0x0][0x10] ;  /* 0x0000040000107ab9 */ /* 0x000fe20000000800 */
[----:B------:R-:W1:Y:S01]  /*a910*/  S2UR UR8, SR_CgaCtaId ;  /* 0x00000000000879c3 */ /* 0x000e620000008800 */
[----:B------:R-:W-:Y:S01]  /*a920*/  ULOP3.LUT UR13, URZ, UR11, URZ, 0x33, !UPT ;  /* 0x0000000b3f0d7292 */ /* 0x000fe2000f8e333f */
[----:B------:R-:W-:Y:S01]  /*a930*/  LOP3.LUT R11, R19, 0x2, RZ, 0xfc, !PT ;  /* 0x00000002130b7812 */ /* 0x000fe200078efcff */
[----:B------:R-:W-:Y:S01]  /*a940*/  IMAD.MOV.U32 R10, RZ, RZ, 0x1 ;  /* 0x00000001ff0a7424 */ /* 0x000fe200078e00ff */
[----:B------:R-:W-:Y:S01]  /*a950*/  ULDC UR4, c[0x0][0x600] ;  /* 0x0001800000047ab9 */ /* 0x000fe20000000800 */
[----:B------:R-:W-:Y:S01]  /*a960*/  IMAD.MOV.U32 R9, RZ, RZ, RZ ;  /* 0x000000ffff097224 */ /* 0x000fe200078e00ff */
[----:B------:R-:W-:Y:S01]  /*a970*/  UMOV UR19, 0x1111 ;  /* 0x0000111100137882 */ /* 0x000fe20000000000 */
[----:B------:R-:W-:-:S02]  /*a980*/  UIADD3 UR4, UR4, -0x1, URZ ;  /* 0xffffffff04047890 */ /* 0x000fc4000fffe03f */
[----:B------:R-:W-:Y:S01]  /*a990*/  USHF.L.U32 UR5, UR17, UR5, URZ ;  /* 0x0000000511057299 */ /* 0x000fe2000800063f */
[----:B------:R-:W-:Y:S01]  /*a9a0*/  ULDC.64 UR28, c[0x0][0x198] ;  /* 0x00006600001c7ab9 */ /* 0x000fe20000000a00 */
[----:B0-----:R-:W-:-:S05]  /*a9b0*/  VIADD R0, R0, 0x3f ;  /* 0x0000003f00007836 */ /* 0x001fca0000000000 */
[----:B------:R-:W-:Y:S01]  /*a9c0*/  SHF.R.S32.HI R3, RZ, 0x1f, R0 ;  /* 0x0000001fff037819 */ /* 0x000fe20000011400 */
[----:B-1----:R-:W-:-:S03]  /*a9d0*/  USHF.R.U32.HI UR27, URZ, 0x2, UR8 ;  /* 0x000000023f1b7899 */ /* 0x002fc60008011608 */
[----:B------:R-:W-:Y:S01]  /*a9e0*/  LEA.HI R3, R3, R0, RZ, 0x6 ;  /* 0x0000000003037211 */ /* 0x000fe200078f30ff */
[----:B------:R-:W-:Y:S01]  /*a9f0*/  ULOP3.LUT UR10, UR8, 0x3, URZ, 0xc0, !UPT ;  /* 0x00000003080a7892 */ /* 0x000fe2000f8ec03f */
[----:B------:R-:W-:Y:S01]  /*aa00*/  IMAD.MOV.U32 R0, RZ, RZ, 0x1 ;  /* 0x00000001ff007424 */ /* 0x000fe200078e00ff */
[----:B------:R-:W-:Y:S01]  /*aa10*/  USHF.L.U32 UR6, UR8, 0x6, URZ ;  /* 0x0000000608067899 */ /* 0x000fe2000800063f */
[--C-:B------:R-:W-:Y:S01]  /*aa20*/  SHF.R.S32.HI R8, RZ, 0x6, R3.reuse ;  /* 0x00000006ff087819 */ /* 0x100fe20000011403 */
[----:B------:R-:W-:Y:S02]  /*aa30*/  USHF.L.U32 UR7, UR8, 0xc, URZ ;  /* 0x0000000c08077899 */ /* 0x000fe4000800063f */
[----:B------:R-:W-:Y:S01]  /*aa40*/  ULOP3.LUT UR8, UR8, 0xfffffffc, URZ, 0xc0, !UPT ;  /* 0xfffffffc08087892 */ /* 0x000fe2000f8ec03f */
[----:B------:R-:W-:Y:S01]  /*aa50*/  PRMT R3, R0, 0x7610, R3 ;  /* 0x0000761000037816 */ /* 0x000fe20000000003 */
[----:B------:R-:W-:Y:S01]  /*aa60*/  UISETP.GT.U32.AND UP0, UPT, UR10, 0xffff, UPT ;  /* 0x0000ffff0a00788c */ /* 0x000fe2000bf04070 */
[----:B------:R-:W-:Y:S01]  /*aa70*/  VIADD R0, R8, 0x1 ;  /* 0x0000000108007836 */ /* 0x000fe20000000000 */
[----:B------:R-:W-:-:S02]  /*aa80*/  ULOP3.LUT UR12, UR8, 0x1, URZ, 0xfc, !UPT ;  /* 0x00000001080c7892 */ /* 0x000fc4000f8efc3f */
[----:B------:R-:W-:Y:S02]  /*aa90*/  ULOP3.LUT UR14, UR8, 0x2, URZ, 0xfc, !UPT ;  /* 0x00000002080e7892 */ /* 0x000fe4000f8efc3f */
[----:B------:R-:W-:Y:S02]  /*aaa0*/  USHF.L.U32 UR11, UR17, UR8, URZ ;  /* 0x00000008110b7299 */ /* 0x000fe4000800063f */
[----:B------:R-:W-:Y:S02]  /*aab0*/  ULOP3.LUT UR15, UR8, 0x3, URZ, 0xfc, !UPT ;  /* 0x00000003080f7892 */ /* 0x000fe4000f8efc3f */
[----:B------:R-:W-:Y:S02]  /*aac0*/  UIMAD.WIDE.U32 UR8, UR9, UR16, URZ ;  /* 0x00000010090872a5 */ /* 0x000fe4000f8e003f */
[----:B------:R-:W-:Y:S02]  /*aad0*/  USHF.L.U32 UR12, UR17, UR12, URZ ;  /* 0x0000000c110c7299 */ /* 0x000fe4000800063f */
[----:B------:R-:W-:-:S02]  /*aae0*/  USHF.L.U32 UR14, UR17, UR14, URZ ;  /* 0x0000000e110e7299 */ /* 0x000fc4000800063f */
[----:B------:R-:W-:Y:S01]  /*aaf0*/  USEL UR10, UR10, 0xffff, !UP0 ;  /* 0x0000ffff0a0a7887 */ /* 0x000fe2000c000000 */
[----:B------:R-:W-:Y:S01]  /*ab00*/  ULDC UR16, c[0x0][0x14] ;  /* 0x0000050000107ab9 */ /* 0x000fe20000000800 */
[----:B------:R-:W-:Y:S02]  /*ab10*/  USHF.L.U32 UR15, UR17, UR15, URZ ;  /* 0x0000000f110f7299 */ /* 0x000fe4000800063f */
[----:B------:R-:W-:Y:S02]  /*ab20*/  UIMAD.WIDE.U32 UR22, UR8, UR16, URZ ;  /* 0x00000010081672a5 */ /* 0x000fe4000f8e003f */
[----:B------:R-:W-:Y:S02]  /*ab30*/  UIMAD UR21, UR9, UR16, URZ ;  /* 0x00000010091572a4 */ /* 0x000fe4000f8e023f */
[----:B------:R-:W-:Y:S02]  /*ab40*/  ULOP3.LUT UR11, UR14, UR11, UR12, 0xfe, !UPT ;  /* 0x0000000b0e0b7292 */ /* 0x000fe4000f8efe0c */
[----:B------:R-:W-:-:S02]  /*ab50*/  ULOP3.LUT UR10, UR10, 0xffff, URZ, 0xc0, !UPT ;  /* 0x0000ffff0a0a7892 */ /* 0x000fc4000f8ec03f */
[----:B------:R-:W-:Y:S02]  /*ab60*/  ULOP3.LUT UR6, UR6, 0xc0, URZ, 0xc0, !UPT ;  /* 0x000000c006067892 */ /* 0x000fe4000f8ec03f */
[----:B------:R-:W-:Y:S02]  /*ab70*/  ULOP3.LUT UR7, UR7, 0x3000, URZ, 0xc0, !UPT ;  /* 0x0000300007077892 */ /* 0x000fe4000f8ec03f */
[----:B------:R-:W-:Y:S02]  /*ab80*/  UIADD3 UR21, UR23, UR21, URZ ;  /* 0x0000001517157290 */ /* 0x000fe4000fffe03f */
[----:B------:R-:W-:Y:S02]  /*ab90*/  ULOP3.LUT UR18, UR11, UR15, URZ, 0xfc, !UPT ;  /* 0x0000000f0b127292 */ /* 0x000fe4000f8efc3f */
[----:B------:R-:W-:-:S12]  /*aba0*/  USHF.L.U32 UR19, UR19, UR10, URZ ;  /* 0x0000000a13137299 */ /* 0x000fd8000800063f */
.L_x_305:
[----:B------:R-:W-:-:S03]  /*abb0*/  UMOV UR8, 0xffffffff ;  /* 0xffffffff00087882 */ /* 0x000fc60000000000 */
[----:B------:R-:W-:Y:S05]  /*abc0*/  BRA.DIV UR8, `(.L_x_295) ;  /* 0x0000000e08b07947 */ /* 0x000fea000b800000 */
[----:B------:R-:W-:-:S13]  /*abd0*/  ELECT P6, URZ, PT ;  /* 0x00000000003f782f */ /* 0x000fda00038c0000 */
.L_x_316:
[----:B------:R-:W0:Y:S01]  /*abe0*/  LDC R4, c[0x0][0x28c] ;  /* 0x0000a300ff047b82 */ /* 0x000e220000000800 */
[----:B------:R-:W-:Y:S01]  /*abf0*/  BSSY B1, `(.L_x_296) ;  /* 0x000003c000017945 */ /* 0x000fe20003800000 */
[----:B0-----:R-:W-:-:S13]  /*ac00*/  ISETP.LT.OR P6, PT, R4, 0x1, !P6 ;  /* 0x000000010400780c */ /* 0x001fda00077c1670 */
[----:B------:R-:W-:Y:S05]  /*ac10*/  @P6 BRA `(.L_x_297) ;  /* 0x0000000000e46947 */ /* 0x000fea0003800000 */
[----:B------:R-:W-:Y:S01]  /*ac20*/  LEA R12, R12, UR27, 0x2 ;  /* 0x0000001b0c0c7c11 */ /* 0x000fe2000f8e10ff */
[----:B------:R-:W-:Y:S01]  /*ac30*/  IMAD.MOV.U32 R15, RZ, RZ, RZ ;  /* 0x000000ffff0f7224 */ /* 0x000fe200078e00ff */
[----:B------:R-:W-:Y:S01]  /*ac40*/  LEA R20, R20, UR6, 0x8 ;  /* 0x0000000614147c11 */ /* 0x000fe2000f8e40ff */
[----:B------:R-:W-:Y:S02]  /*ac50*/  IMAD.MOV.U32 R4, RZ, RZ, R0 ;  /* 0x000000ffff047224 */ /* 0x000fe400078e0000 */
[----:B------:R-:W-:Y:S02]  /*ac60*/  IMAD.MOV.U32 R5, RZ, RZ, R10 ;  /* 0x000000ffff057224 */ /* 0x000fe400078e000a */
[----:B------:R-:W-:Y:S02]  /*ac70*/  IMAD.MOV.U32 R6, RZ, RZ, R9 ;  /* 0x000000ffff067224 */ /* 0x000fe400078e0009 */
[----:B------:R-:W-:-:S07]  /*ac80*/  IMAD.SHL.U32 R14, R12, 0x20, RZ ;  /* 0x000000200c0e7824 */ /* 0x000fce00078e00ff */
.L_x_300:
[----:B------:R-:W0:Y:S01]  /*ac90*/  S2R R12, SR_CgaCtaId ;  /* 0x00000000000c7919 */ /* 0x000e220000008800 */
[----:B------:R-:W-:Y:S02]  /*aca0*/  MOV R7, 0x400 ;  /* 0x0000040000077802 */ /* 0x000fe40000000f00 */
[----:B------:R-:W-:Y:S02]  /*acb0*/  LOP3.LUT P1, RZ, R18, 0x7f, RZ, 0xc0, !PT ;  /* 0x0000007f12ff7812 */ /* 0x000fe4000782c0ff */
[----:B0-----:R-:W-:Y:S02]  /*acc0*/  LEA R24, R12, R7, 0x18 ;  /* 0x000000070c187211 */ /* 0x001fe400078ec0ff */
[----:B------:R-:W-:-:S09]  /*acd0*/  SHF.L.U32 R7, R5, 0x1f, RZ ;  /* 0x0000001f05077819 */ /* 0x000fd200000006ff */
[----:B------:R-:W0:Y:S01]  /*ace0*/  @!P1 LDC R12, c[0x0][0x500] ;  /* 0x00014000ff0c9b82 */ /* 0x000e220000000800 */
[----:B------:R-:W-:-:S04]  /*acf0*/  IMAD R22, R6, 0x8, R24 ;  /* 0x0000000806167824 */ /* 0x000fc800078e0218 */
[----:B------:R-:W1:Y:S02]  /*ad00*/  SYNCS.PHASECHK.TRANS64.TRYWAIT P0, [R22+URZ+0x20], R7 ;  /* 0x00002007160075a7 */ /* 0x000e64000800017f */
[----:B-1----:R-:W-:Y:S05]  /*ad10*/  @!P0 BRA `(.L_x_298) ;  /* 0x0000000c007c8947 */ /* 0x002fea0003800000 */
.L_x_317:
[----:B-1----:R-:W-:Y:S01]  /*ad20*/  PRMT R7, R11, 0x9910, RZ ;  /* 0x000099100b077816 */ /* 0x002fe200000000ff */
[----:B0-----:R0:W-:Y:S03]  /*ad30*/  @!P1 SYNCS.ARRIVE.TRANS64 RZ, [R22+URZ], R12 ;  /* 0x0000000c16ff99a7 */ /* 0x0011e6000800003f */
[----:B------:R-:W-:-:S13]  /*ad40*/  ISETP.NE.AND P0, PT, R7, 0x2, PT ;  /* 0x000000020700780c */ /* 0x000fda0003f05270 */
[----:B0-----:R-:W-:Y:S05]  /*ad50*/  @P0 BRA `(.L_x_299) ;  /* 0x0000000000040947 */ /* 0x001fea0003800000 */
[----:B------:R-:W-:Y:S01]  /*ad60*/  BPT.TRAP 0x1 ;  /* 0x000000040000795c */ /* 0x000fe20000300000 */
.L_x_299:
[----:B------:R-:W-:Y:S01]  /*ad70*/  LEA R7, R6, UR27, 0x2 ;  /* 0x0000001b06077c11 */ /* 0x000fe2000f8e10ff */
[----:B------:R-:W-:Y:S01]  /*ad80*/  VIADD R4, R4, 0xffffffff ;  /* 0xffffffff04047836 */ /* 0x000fe20000000000 */
[----:B------:R-:W-:Y:S01]  /*ad90*/  R2UR UR25, R14 ;  /* 0x000000000e1972ca */ /* 0x000fe200000e0000 */
[----:B------:R-:W-:Y:S01]  /*ada0*/  UIADD3 UR14, UP0, UR28, 0xf0, URZ ;  /* 0x000000f01c0e7890 */ /* 0x000fe2000ff1e03f */
[----:B------:R-:W-:Y:S01]  /*adb0*/  R2UR UR9, R22 ;  /* 0x00000000160972ca */ /* 0x000fe200000e0000 */
[----:B------:R-:W-:Y:S01]  /*adc0*/  IMAD.SHL.U32 R7, R7, 0x800, RZ ;  /* 0x0000080007077824 */ /* 0x000fe200078e00ff */
[----:B------:R-:W-:Y:S01]  /*add0*/  R2UR UR10, R15 ;  /* 0x000000000f0a72ca */ /* 0x000fe200000e0000 */
[----:B------:R-:W-:Y:S01]  /*ade0*/  UIADD3 UR32, UP1, UR28, 0x1f0, URZ ;  /* 0x000001f01c207890 */ /* 0x000fe2000ff3e03f */
[----:B------:R-:W-:Y:S01]  /*adf0*/  R2UR UR12, R13 ;  /* 0x000000000d0c72ca */ /* 0x000fe200000e0000 */
[--C-:B------:R-:W-:Y:S01]  /*ae00*/  IMAD R12, R7, 0x2, R24.reuse ;  /* 0x00000002070c7824 */ /* 0x100fe200078e0218 */
[----:B------:R-:W-:Y:S01]  /*ae10*/  LEA R7, R6, UR7, 0xe ;  /* 0x0000000706077c11 */ /* 0x000fe2000f8e70ff */
[----:B------:R-:W-:Y:S01]  /*ae20*/  UIADD3.X UR15, URZ, UR29, URZ, UP0, !UPT ;  /* 0x0000001d3f0f7290 */ /* 0x000fe200087fe43f */
[----:B------:R-:W-:Y:S01]  /*ae30*/  R2UR UR26, R20 ;  /* 0x00000000141a72ca */ /* 0x000fe200000e0000 */
[----:B------:R-:W-:Y:S01]  /*ae40*/  UPRMT UR20, URZ, 0x5410, UR19 ;  /* 0x000054103f147896 */ /* 0x000fe20008000013 */
[----:B------:R-:W-:Y:S01]  /*ae50*/  R2UR UR8, R12 ;  /* 0x000000000c0872ca */ /* 0x000fe200000e0000 */
[----:B------:R-:W-:Y:S01]  /*ae60*/  IMAD R7, R7, 0x2, R24 ;  /* 0x0000000207077824 */ /* 0x000fe200078e0218 */
[----:B------:R-:W-:Y:S01]  /*ae70*/  ISETP.GT.AND P1, PT, R4, 0x1, PT ;  /* 0x000000010400780c */ /* 0x000fe20003f24270 */
[----:B------:R-:W-:Y:S01]  /*ae80*/  VIADD R6, R6, 0x1 ;  /* 0x0000000106067836 */ /* 0x000fe20000000000 */
[----:B------:R-:W-:Y:S01]  /*ae90*/  UPRMT UR30, URZ, 0x5410, UR18 ;  /* 0x000054103f1e7896 */ /* 0x000fe20008000012 */
[----:B------:R-:W-:Y:S01]  /*aea0*/  VIADD R15, R15, 0x40 ;  /* 0x000000400f0f7836 */ /* 0x000fe20000000000 */
[----:B------:R-:W-:Y:S01]  /*aeb0*/  R2UR UR11, R7 ;  /* 0x00000000070b72ca */ /* 0x000fe200000e0000 */
[----:B------:R-:W-:Y:S01]  /*aec0*/  UIADD3.X UR33, URZ, UR29, URZ, UP1, !UPT ;  /* 0x0000001d3f217290 */ /* 0x000fe20008ffe43f */
[----:B------:R-:W-:Y:S01]  /*aed0*/  ISETP.NE.AND P0, PT, R6, 0x4, PT ;  /* 0x000000040600780c */ /* 0x000fe20003f05270 */
[----:B------:R-:W-:Y:S01]  /*aee0*/  UMOV UR16, 0x0 ;  /* 0x0000000000107882 */ /* 0x000fe20000000000 */
[----:B------:R-:W-:-:S02]  /*aef0*/  UMOV UR17, 0x10000000 ;  /* 0x1000000000117882 */ /* 0x000fc40000000000 */
[----:B------:R-:W-:Y:S01]  /*af00*/  SEL R12, RZ, 0x1, P0 ;  /* 0x00000001ff0c7807 */ /* 0x000fe20000000000 */
[----:B------:R-:W-:Y:S01]  /*af10*/  UIADD3 UR8, UR8, 0x100, URZ ;  /* 0x0000010008087890 */ /* 0x000fe2000fffe03f */
[----:B------:R-:W-:Y:S02]  /*af20*/  SEL R6, R6, RZ, P0 ;  /* 0x000000ff06067207 */ /* 0x000fe40000000000 */
[----:B------:R-:W-:-:S03]  /*af30*/  LOP3.LUT R5, R5, R12, RZ, 0x3c, !PT ;  /* 0x0000000c05057212 */ /* 0x000fc600078e3cff */
[----:B------:R-:W-:-:S03]  /*af40*/  UIADD3 UR24, UR11, 0x10100, URZ ;  /* 0x000101000b187890 */ /* 0x000fc6000fffe03f */
[----:B------:R-:W-:Y:S02]  /*af50*/  UMOV UR11, UR25 ;  /* 0x00000019000b7c82 */ /* 0x000fe40008000000 */
[----:B------:R0:W-:Y:S02]  /*af60*/  UTMALDG.3D.MULTICAST [UR8], [UR14], UR20, desc[UR16] ;  /* 0x000010080e0073b4 */ /* 0x0001e40008011814 */
[----:B0-----:R-:W-:Y:S01]  /*af70*/  UMOV UR8, UR24 ;  /* 0x0000001800087c82 */ /* 0x001fe20008000000 */
[----:B------:R-:W-:Y:S02]  /*af80*/  UMOV UR11, UR26 ;  /* 0x0000001a000b7c82 */ /* 0x000fe40008000000 */
[----:B------:R0:W-:Y:S02]  /*af90*/  UTMALDG.3D.MULTICAST [UR8], [UR32], UR30, desc[UR16] ;  /* 0x00001008200073b4 */ /* 0x0001e4000801181e */
[----:B0-----:R-:W-:Y:S05]  /*afa0*/  @P1 BRA `(.L_x_300) ;  /* 0xfffffffc00381947 */ /* 0x001fea000383ffff */
.L_x_297:
[----:B------:R-:W-:Y:S05]  /*afb0*/  BSYNC B1 ;  /* 0x0000000000017941 */ /* 0x000fea0003800000 */
.L_x_296:
[----:B------:R-:W-:Y:S01]  /*afc0*/  LOP3.LUT P1, RZ, R3, 0xff, RZ, 0xc0, !PT ;  /* 0x000000ff03ff7812 */ /* 0x000fe2000782c0ff */
[----:B------:R-:W-:Y:S01]  /*afd0*/  IMAD.IADD R9, R8, 0x1, R9 ;  /* 0x0000000108097824 */ /* 0x000fe200078e0209 */
[----:B------:R-:W-:Y:S01]  /*afe0*/  IADD3 R16, P2, R16, UR22, RZ ;  /* 0x0000001610107c10 */ /* 0x000fe2000ff5e0ff */
[----:B------:R-:W-:Y:S01]  /*aff0*/  ULDC.64 UR8, c[0x0][0x650] ;  /* 0x0001940000087ab9 */ /* 0x000fe20000000a00 */
[----:B------:R-:W-:Y:S01]  /*b000*/  BSSY B1, `(.L_x_301) ;  /* 0x000006b000017945 */ /* 0x000fe20003800000 */
[----:B------:R-:W-:Y:S01]  /*b010*/  IMAD.MOV.U32 R12, RZ, RZ, -0x1 ;  /* 0xffffffffff0c7424 */ /* 0x000fe200078e00ff */
[----:B------:R-:W-:Y:S01]  /*b020*/  SHF.R.U32.HI R3, RZ, 0x2, R9 ;  /* 0x00000002ff037819 */ /* 0x000fe20000011609 */
[----:B------:R-:W-:Y:S01]  /*b030*/  IMAD.MOV.U32 R20, RZ, RZ, -0x1 ;  /* 0xffffffffff147424 */ /* 0x000fe200078e00ff */
[----:B------:R-:W-:Y:S01]  /*b040*/  ISETP.GT.U32.AND P0, PT, R9, 0x3, PT ;  /* 0x000000030900780c */ /* 0x000fe20003f04070 */
[----:B------:R-:W-:Y:S01]  /*b050*/  IMAD.MOV.U32 R13, RZ, RZ, -0x1 ;  /* 0xffffffffff0d7424 */ /* 0x000fe200078e00ff */
[----:B------:R-:W-:-:S02]  /*b060*/  LOP3.LUT R3, R3, 0x1, RZ, 0xc0, !PT ;  /* 0x0000000103037812 */ /* 0x000fc400078ec0ff */
[----:B------:R-:W-:Y:S01]  /*b070*/  ISETP.LT.U32.AND P0, PT, R8, 0x4, P0 ;  /* 0x000000040800780c */ /* 0x000fe20000701070 */
[----:B------:R-:W0:Y:S01]  /*b080*/  @P1 S2R R5, SR_CgaCtaId ;  /* 0x0000000000051919 */ /* 0x000e220000008800 */
[----:B------:R-:W-:Y:S02]  /*b090*/  @P1 MOV R4, 0x400 ;  /* 0x0000040000041802 */ /* 0x000fe40000000f00 */
[----:B------:R-:W-:Y:S02]  /*b0a0*/  IADD3.X R17, R17, UR21, RZ, P2, !PT ;  /* 0x0000001511117c10 */ /* 0x000fe400097fe4ff */
[----:B------:R-:W-:Y:S02]  /*b0b0*/  ISETP.GE.U32.AND P2, PT, R16, UR8, PT ;  /* 0x0000000810007c0c */ /* 0x000fe4000bf46070 */
[----:B------:R-:W-:Y:S02]  /*b0c0*/  LOP3.LUT R9, R9, 0x3, RZ, 0xc0, !PT ;  /* 0x0000000309097812 */ /* 0x000fe400078ec0ff */
[----:B0-----:R-:W-:-:S04]  /*b0d0*/  @P1 LEA R4, R5, R4, 0x18 ;  /* 0x0000000405041211 */ /* 0x001fc800078ec0ff */
[----:B------:R0:W-:Y:S01]  /*b0e0*/  @P1 SYNCS.ARRIVE.TRANS64.A1T0 RZ, [R4+URZ+0x58], RZ ;  /* 0x000058ff04ff19a7 */ /* 0x0001e2000810003f */
[----:B------:R-:W-:Y:S02]  /*b0f0*/  ISETP.NE.U32.AND P1, PT, R3, 0x1, PT ;  /* 0x000000010300780c */ /* 0x000fe40003f25070 */
[----:B------:R-:W-:Y:S02]  /*b100*/  SEL R3, RZ, 0x1, !P0 ;  /* 0x00000001ff037807 */ /* 0x000fe40004000000 */
[----:B------:R-:W-:Y:S02]  /*b110*/  ISETP.GE.U32.AND.EX P0, PT, R17, UR9, PT, P2 ;  /* 0x0000000911007c0c */ /* 0x000fe4000bf06120 */
[----:B------:R-:W-:-:S04]  /*b120*/  ISETP.GT.U32.AND P1, PT, R8, 0x3, !P1 ;  /* 0x000000030800780c */ /* 0x000fc80004f24070 */
[----:B0-----:R-:W-:-:S04]  /*b130*/  SEL R4, RZ, 0x1, !P1 ;  /* 0x00000001ff047807 */ /* 0x001fc80004800000 */
[--C-:B------:R-:W-:Y:S02]  /*b140*/  LOP3.LUT R10, R4, R10, R3.reuse, 0x96, !PT ;  /* 0x0000000a040a7212 */ /* 0x100fe400078e9603 */
[----:B------:R-:W-:Y:S02]  /*b150*/  PRMT R4, RZ, 0x7610, R4 ;  /* 0x00007610ff047816 */ /* 0x000fe40000000004 */
[----:B------:R-:W-:Y:S01]  /*b160*/  PRMT R3, RZ, 0x7610, R3 ;  /* 0x00007610ff037816 */ /* 0x000fe20000000003 */
[----:B------:R-:W-:Y:S06]  /*b170*/  @P0 BRA `(.L_x_302) ;  /* 0x00000004004c0947 */ /* 0x000fec0003800000 */
[----:B------:R-:W0:Y:S01]  /*b180*/  S2R R14, SR_CTAID.X ;  /* 0x00000000000e7919 */ /* 0x000e220000002500 */
[----:B------:R-:W-:Y:S01]  /*b190*/  ULDC.64 UR8, c[0x0][0x628] ;  /* 0x00018a0000087ab9 */ /* 0x000fe20000000a00 */
[----:B------:R-:W1:Y:S01]  /*b1a0*/  LDC R15, c[0x0][0x144] ;  /* 0x00005100ff0f7b82 */ /* 0x000e620000000800 */
[----:B------:R-:W-:Y:S01]  /*b1b0*/  ISETP.NE.U32.AND P0, PT, RZ, UR8, PT ;  /* 0x00000008ff007c0c */ /* 0x000fe2000bf05070 */
[----:B------:R-:W2:Y:S01]  /*b1c0*/  S2R R12, SR_CTAID.Y ;  /* 0x00000000000c7919 */ /* 0x000ea20000002600 */
[----:B------:R-:W-:Y:S01]  /*b1d0*/  ULDC UR10, c[0x0][0x150] ;  /* 0x00005400000a7ab9 */ /* 0x000fe20000000800 */
[----:B------:R-:W-:Y:S01]  /*b1e0*/  ULDC UR11, c[0x0][0x630] ;  /* 0x00018c00000b7ab9 */ /* 0x000fe20000000800 */
[----:B------:R-:W-:Y:S01]  /*b1f0*/  ISETP.NE.AND.EX P0, PT, RZ, UR9, PT, P0 ;  /* 0x00000009ff007c0c */ /* 0x000fe2000bf05300 */
[----:B------:R-:W-:Y:S01]  /*b200*/  IMAD.MOV.U32 R4, RZ, RZ, R16 ;  /* 0x000000ffff047224 */ /* 0x000fe200078e0010 */
[----:B0-----:R-:W-:-:S05]  /*b210*/  I2FP.F32.U32 R5, R14 ;  /* 0x0000000e00057245 */ /* 0x001fca0000201000 */
[----:B------:R-:W-:Y:S01]  /*b220*/  FMUL R20, R5, UR10 ;  /* 0x0000000a05147c20 */ /* 0x000fe20008400000 */
[----:B------:R-:W-:-:S05]  /*b230*/  IMAD.MOV.U32 R5, RZ, RZ, R17 ;  /* 0x000000ffff057224 */ /* 0x000fca00078e0011 */
[----:B--2---:R-:W-:Y:S05]  /*b240*/  @!P0 BRA `(.L_x_303) ;  /* 0x0000000000288947 */ /* 0x004fea0003800000 */
[----:B------:R-:W-:Y:S02]  /*b250*/  ULDC UR10, c[0x0][0x634] ;  /* 0x00018d00000a7ab9 */ /* 0x000fe40000000800 */
[----:B------:R-:W-:-:S05]  /*b260*/  IADD3 R5, P0, R16, UR10, RZ ;  /* 0x0000000a10057c10 */ /* 0x000fca000ff1e0ff */
[----:B------:R-:W-:-:S04]  /*b270*/  IMAD.X R13, RZ, RZ, R17, P0 ;  /* 0x000000ffff0d7224 */ /* 0x000fc800000e0611 */
[----:B------:R-:W-:-:S04]  /*b280*/  IMAD.WIDE.U32 R6, R13, UR8, RZ ;  /* 0x000000080d067c25 */ /* 0x000fc8000f8e00ff */
[----:B------:R-:W-:-:S04]  /*b290*/  IMAD.WIDE.U32 R6, P0, R5, UR9, R6 ;  /* 0x0000000905067c25 */ /* 0x000fc8000f800006 */
[----:B------:R-:W-:-:S04]  /*b2a0*/  IMAD.WIDE.U32 R4, R5, UR8, RZ ;  /* 0x0000000805047c25 */ /* 0x000fc8000f8e00ff */
[----:B------:R-:W-:Y:S01]  /*b2b0*/  IMAD.MOV.U32 R4, RZ, RZ, R7 ;  /* 0x000000ffff047224 */ /* 0x000fe200078e0007 */
[----:B------:R-:W-:Y:S01]  /*b2c0*/  IADD3 RZ, P1, R5, R6, RZ ;  /* 0x0000000605ff7210 */ /* 0x000fe20007f3e0ff */
[----:B------:R-:W-:-:S04]  /*b2d0*/  IMAD.X R5, RZ, RZ, RZ, P0 ;  /* 0x000000ffff057224 */ /* 0x000fc800000e06ff */
[----:B------:R-:W-:-:S08]  /*b2e0*/  IMAD.WIDE.U32.X R4, R13, UR9, R4, P1 ;  /* 0x000000090d047c25 */ /* 0x000fd000088e0404 */
.L_x_303:
[--C-:B------:R-:W-:Y:S01]  /*b2f0*/  SHF.R.U64 R13, R4, UR11, R5.reuse ;  /* 0x0000000b040d7c19 */ /* 0x100fe20008001205 */
[----:B------:R-:W0:Y:S01]  /*b300*/  F2I.U32.TRUNC.NTZ R20, R20 ;  /* 0x0000001400147305 */ /* 0x000e22000020f000 */
[----:B------:R-:W-:Y:S01]  /*b310*/  SHF.R.U32.HI R4, RZ, UR11, R5 ;  /* 0x0000000bff047c19 */ /* 0x000fe20008011605 */
[----:B------:R-:W-:Y:S01]  /*b320*/  ULDC.64 UR8, c[0x0][0x620] ;  /* 0x0001880000087ab9 */ /* 0x000fe20000000a00 */
[----:B------:R-:W-:Y:S01]  /*b330*/  IADD3 R7, P0, RZ, -R13, RZ ;  /* 0x8000000dff077210 */ /* 0x000fe20007f1e0ff */
[----:B------:R-:W-:Y:S01]  /*b340*/  ULDC.64 UR10, c[0x0][0x640] ;  /* 0x00019000000a7ab9 */ /* 0x000fe20000000a00 */
[----:B------:R-:W2:Y:S03]  /*b350*/  LDC R21, c[0x0][0x148] ;  /* 0x00005200ff157b82 */ /* 0x000ea60000000800 */
[----:B------:R-:W-:Y:S01]  /*b360*/  IMAD.X R4, RZ, RZ, ~R4, P0 ;  /* 0x000000ffff047224 */ /* 0x000fe200000e0e04 */
[----:B------:R-:W-:-:S03]  /*b370*/  ISETP.NE.U32.AND P0, PT, RZ, UR10, PT ;  /* 0x0000000aff007c0c */ /* 0x000fc6000bf05070 */
[----:B------:R-:W-:Y:S01]  /*b380*/  IMAD R6, R4, UR8, RZ ;  /* 0x0000000804067c24 */ /* 0x000fe2000f8e02ff */
[----:B------:R-:W-:Y:S01]  /*b390*/  ISETP.NE.AND.EX P0, PT, RZ, UR11, PT, P0 ;  /* 0x0000000bff007c0c */ /* 0x000fe2000bf05300 */
[----:B------:R-:W-:Y:S01]  /*b3a0*/  IMAD.WIDE.U32 R4, R7, UR8, R16 ;  /* 0x0000000807047c25 */ /* 0x000fe2000f8e0010 */
[----:B------:R-:W-:-:S03]  /*b3b0*/  ULDC UR8, c[0x0][0x618] ;  /* 0x0001860000087ab9 */ /* 0x000fc60000000800 */
[----:B------:R-:W-:Y:S01]  /*b3c0*/  IMAD R7, R7, UR9, R6 ;  /* 0x0000000907077c24 */ /* 0x000fe2000f8e0206 */
[----:B------:R-:W-:Y:S01]  /*b3d0*/  ULDC UR9, c[0x0][0x154] ;  /* 0x0000550000097ab9 */ /* 0x000fe20000000800 */
[----:B0-----:R-:W-:Y:S02]  /*b3e0*/  IMAD.MOV R6, RZ, RZ, -R20 ;  /* 0x000000ffff067224 */ /* 0x001fe400078e0a14 */
[----:B------:R-:W-:Y:S02]  /*b3f0*/  IMAD.IADD R5, R5, 0x1, R7 ;  /* 0x0000000105057824 */ /* 0x000fe400078e0207 */
[----:B-1----:R-:W-:Y:S01]  /*b400*/  IMAD R14, R15, R6, R14 ;  /* 0x000000060f0e7224 */ /* 0x002fe200078e020e */
[----:B------:R-:W-:Y:S02]  /*b410*/  I2FP.F32.U32 R6, R12 ;  /* 0x0000000c00067245 */ /* 0x000fe40000201000 */
[--C-:B------:R-:W-:Y:S02]  /*b420*/  SHF.R.U64 R15, R4, UR8, R5.reuse ;  /* 0x00000008040f7c19 */ /* 0x100fe40008001205 */
[----:B------:R-:W-:Y:S01]  /*b430*/  SHF.R.U32.HI R4, RZ, UR8, R5 ;  /* 0x00000008ff047c19 */ /* 0x000fe20008011605 */
[----:B------:R-:W-:Y:S01]  /*b440*/  FMUL R6, R6, UR9 ;  /* 0x0000000906067c20 */ /* 0x000fe20008400000 */
[----:B------:R-:W-:-:S02]  /*b450*/  ULDC UR8, c[0x0][0x608] ;  /* 0x0001820000087ab9 */ /* 0x000fc40000000800 */
[--C-:B------:R-:W-:Y:S01]  /*b460*/  SHF.R.U64 R22, R15, UR8, R4.reuse ;  /* 0x000000080f167c19 */ /* 0x100fe20008001204 */
[----:B------:R0:W1:Y:S01]  /*b470*/  F2I.U32.TRUNC.NTZ R24, R6 ;  /* 0x0000000600187305 */ /* 0x000062000020f000 */
[----:B------:R-:W-:Y:S01]  /*b480*/  SHF.R.U32.HI R5, RZ, UR8, R4 ;  /* 0x00000008ff057c19 */ /* 0x000fe20008011604 */
[----:B------:R-:W-:-:S03]  /*b490*/  ULDC UR8, c[0x0][0x658] ;  /* 0x0001960000087ab9 */ /* 0x000fc60000000800 */
[--C-:B------:R-:W-:Y:S02]  /*b4a0*/  SHF.R.U64 R20, R22, UR8, R5.reuse ;  /* 0x0000000816147c19 */ /* 0x100fe40008001205 */
[----:B------:R-:W-:-:S03]  /*b4b0*/  SHF.R.U32.HI R23, RZ, UR8, R5 ;  /* 0x00000008ff177c19 */ /* 0x000fc60008011605 */
[----:B------:R-:W-:Y:S02]  /*b4c0*/  IMAD.MOV.U32 R4, RZ, RZ, R20 ;  /* 0x000000ffff047224 */ /* 0x000fe400078e0014 */
[----:B------:R-:W-:Y:S01]  /*b4d0*/  IMAD.MOV.U32 R5, RZ, RZ, R23 ;  /* 0x000000ffff057224 */ /* 0x000fe200078e0017 */
[----:B0-----:R-:W-:Y:S06]  /*b4e0*/  @!P0 BRA `(.L_x_304) ;  /* 0x0000000000288947 */ /* 0x001fec0003800000 */
        /* <DEDUP_REMOVED lines=10> */
.L_x_304:
[----:B------:R-:W-:Y:S01]  /*b590*/  ISETP.NE.AND P0, PT, R2, 0x1, PT ;  /* 0x000000010200780c */ /* 0x000fe20003f05270 */
[----:B------:R-:W-:Y:S01]  /*b5a0*/  ULDC UR8, c[0x0][0x648] ;  /* 0x0001920000087ab9 */ /* 0x000fe20000000800 */
[----:B------:R-:W-:Y:S01]  /*b5b0*/  LOP3.LUT R22, R22, UR13, RZ, 0xc0, !PT ;  /* 0x0000000d16167c12 */ /* 0x000fe2000f8ec0ff */
[----:B-1----:R-:W-:Y:S01]  /*b5c0*/  IMAD.MOV R24, RZ, RZ, -R24 ;  /* 0x000000ffff187224 */ /* 0x002fe200078e0a18 */
[----:B------:R-:W-:Y:S01]  /*b5d0*/  SHF.R.U64 R5, R4, UR8, R5 ;  /* 0x0000000804057c19 */ /* 0x000fe20008001205 */
[----:B------:R-:W-:Y:S01]  /*b5e0*/  ULDC UR8, c[0x0][0x638] ;  /* 0x00018e0000087ab9 */ /* 0x000fe20000000800 */
[----:B------:R-:W-:Y:S01]  /*b5f0*/  LOP3.LUT R15, R15, UR4, RZ, 0xc0, !PT ;  /* 0x000000040f0f7c12 */ /* 0x000fe2000f8ec0ff */
[----:B------:R-:W-:Y:S01]  /*b600*/  ULDC UR9, c[0x0][0x610] ;  /* 0x0001840000097ab9 */ /* 0x000fe20000000800 */
[----:B------:R-:W-:Y:S02]  /*b610*/  IMAD.MOV.U32 R4, RZ, RZ, 0x1 ;  /* 0x00000001ff047424 */ /* 0x000fe400078e00ff */
[----:B------:R-:W-:-:S02]  /*b620*/  IMAD.MOV R7, RZ, RZ, -R5 ;  /* 0x000000ffff077224 */ /* 0x000fc400078e0a05 */
[----:B------:R-:W-:Y:S02]  /*b630*/  IMAD R5, R5, UR5, R22 ;  /* 0x0000000505057c24 */ /* 0x000fe4000f8e0216 */
[----:B--2---:R-:W-:Y:S02]  /*b640*/  @P0 IMAD R14, R21, R24, R12 ;  /* 0x00000018150e0224 */ /* 0x004fe400078e020c */
[----:B------:R-:W-:Y:S01]  /*b650*/  IMAD R20, R7, UR8, R20 ;  /* 0x0000000807147c24 */ /* 0x000fe2000f8e0214 */
[----:B------:R-:W-:Y:S01]  /*b660*/  ULDC UR8, c[0x0][0x600] ;  /* 0x0001800000087ab9 */ /* 0x000fe20000000800 */
[----:B------:R-:W-:Y:S02]  /*b670*/  IMAD R14, R5, UR9, R14 ;  /* 0x00000009050e7c24 */ /* 0x000fe4000f8e020e */
[----:B------:R-:W-:-:S05]  /*b680*/  IMAD R5, R20, UR8, R15 ;  /* 0x0000000814057c24 */ /* 0x000fca000f8e020f */
[----:B------:R-:W-:Y:S02]  /*b690*/  SEL R20, R5, R14, !P0 ;  /* 0x0000000e05147207 */ /* 0x000fe40004000000 */
[----:B------:R-:W-:-:S07]  /*b6a0*/  SEL R12, R14, R5, !P0 ;  /* 0x000000050e0c7207 */ /* 0x000fce0004000000 */
.L_x_302:
[----:B------:R-:W-:Y:S05]  /*b6b0*/  BSYNC B1 ;  /* 0x0000000000017941 */ /* 0x000fea0003800000 */
.L_x_301:
[----:B------:R-:W-:-:S13]  /*b6c0*/  LOP3.LUT P0, RZ, R4, 0xff, RZ, 0xc0, !PT ;  /* 0x000000ff04ff7812 */ /* 0x000fda000780c0ff */
[----:B------:R-:W-:Y:S05]  /*b6d0*/  @P0 BRA `(.L_x_305) ;  /* 0xfffffff400340947 */ /* 0x000fea000383ffff */
[----:B------:R-:W-:Y:S05]  /*b6e0*/  BSYNC B0 ;  /* 0x0000000000007941 */ /* 0x000fea0003800000 */
.L_x_294:
[----:B------:R-:W-:-:S03]  /*b6f0*/  UMOV UR8, 0xffffffff ;  /* 0xffffffff00087882 */ /* 0x000fc60000000000 */
[----:B------:R-:W-:Y:S05]  /*b700*/  BRA.DIV UR8, `(.L_x_306) ;  /* 0x0000000608147947 */ /* 0x000fea000b800000 */
[----:B------:R-:W-:-:S13]  /*b710*/  ELECT P6, URZ, PT ;  /* 0x00000000003f782f */ /* 0x000fda00038c0000 */
.L_x_320:
[----:B------:R-:W-:Y:S04]  /*b720*/  BSSY B0, `(.L_x_307) ;  /* 0x000002b000007945 */ /* 0x000fe80003800000 */
[----:B------:R-:W-:Y:S05]  /*b730*/  @!P6 BRA `(.L_x_308) ;  /* 0x0000000000a4e947 */ /* 0x000fea0003800000 */
[----:B------:R-:W-:-:S04]  /*b740*/  LOP3.LUT R19, R19, 0x2, RZ, 0xfc, !PT ;  /* 0x0000000213137812 */ /* 0x000fc800078efcff */
[----:B------:R-:W-:-:S13]  /*b750*/  ISETP.NE.AND P0, PT, R19, 0x3, PT ;  /* 0x000000031300780c */ /* 0x000fda0003f05270 */
[----:B------:R-:W-:Y:S05]  /*b760*/  @!P0 BRA `(.L_x_309) ;  /* 0x0000000000048947 */ /* 0x000fea0003800000 */
[----:B------:R-:W-:Y:S01]  /*b770*/  BPT.TRAP 0x1 ;  /* 0x000000040000795c */ /* 0x000fe20000300000 */
.L_x_309:
[----:B------:R-:W0:Y:S01]  /*b780*/  S2R R3, SR_CgaCtaId ;  /* 0x0000000000037919 */ /* 0x000e220000008800 */
[----:B------:R-:W-:Y:S02]  /*b790*/  MOV R0, 0x400 ;  /* 0x0000040000007802 */ /* 0x000fe40000000f00 */
[----:B------:R-:W-:Y:S02]  /*b7a0*/  SHF.L.U32 R2, R10, 0x1f, RZ ;  /* 0x0000001f0a027819 */ /* 0x000fe400000006ff */
[----:B0-----:R-:W-:-:S05]  /*b7b0*/  LEA R0, R3, R0, 0x18 ;  /* 0x0000000003007211 */ /* 0x001fca00078ec0ff */
[----:B------:R-:W-:-:S04]  /*b7c0*/  VIADD R0, R0, 0x20 ;  /* 0x0000002000007836 */ /* 0x000fc80000000000 */
[C---:B------:R-:W-:Y:S02]  /*b7d0*/  IMAD R5, R9.reuse, 0x8, R0 ;  /* 0x0000000809057824 */ /* 0x040fe400078e0200 */
[----:B------:R-:W-:Y:S02]  /*b7e0*/  VIADD R9, R9, 0x1 ;  /* 0x0000000109097836 */ /* 0x000fe40000000000 */
[----:B------:R-:W0:Y:S03]  /*b7f0*/  SYNCS.PHASECHK.TRANS64.TRYWAIT P0, [R5+URZ], R2 ;  /* 0x00000002050075a7 */ /* 0x000e26000800017f */
[----:B------:R-:W-:-:S04]  /*b800*/  ISETP.NE.AND P1, PT, R9, 0x4, PT ;  /* 0x000000040900780c */ /* 0x000fc80003f25270 */
[----:B------:R-:W-:Y:S02]  /*b810*/  SEL R3, RZ, 0x1, P1 ;  /* 0x00000001ff037807 */ /* 0x000fe40000800000 */
[----:B------:R-:W-:Y:S02]  /*b820*/  SEL R9, R9, RZ, P1 ;  /* 0x000000ff09097207 */ /* 0x000fe40000800000 */
[----:B------:R-:W-:-:S03]  /*b830*/  LOP3.LUT R10, R10, R3, RZ, 0x3c, !PT ;  /* 0x000000030a0a7212 */ /* 0x000fc600078e3cff */
[----:B------:R-:W-:Y:S01]  /*b840*/  IMAD R7, R9, 0x8, R0 ;  /* 0x0000000809077824 */ /* 0x000fe200078e0200 */
[----:B------:R-:W-:Y:S01]  /*b850*/  SHF.L.U32 R4, R10, 0x1f, RZ ;  /* 0x0000001f0a047819 */ /* 0x000fe200000006ff */
[----:B0-----:R-:W-:Y:S06]  /*b860*/  @!P0 BRA `(.L_x_310) ;  /* 0x0000000000dc8947 */ /* 0x001fec0003800000 */
.L_x_321:
[----:B------:R-:W1:Y:S01]  /*b870*/  SYNCS.PHASECHK.TRANS64.TRYWAIT P0, [R7+URZ], R4 ;  /* 0x00000004070075a7 */ /* 0x000e62000800017f */
[----:B0-----:R-:W-:-:S05]  /*b880*/  VIADD R2, R9, 0x1 ;  /* 0x0000000109027836 */ /* 0x001fca0000000000 */
[----:B------:R-:W-:-:S04]  /*b890*/  ISETP.NE.AND P1, PT, R2, 0x4, PT ;  /* 0x000000040200780c */ /* 0x000fc80003f25270 */
[----:B------:R-:W-:Y:S02]  /*b8a0*/  SEL R3, RZ, 0x1, P1 ;  /* 0x00000001ff037807 */ /* 0x000fe40000800000 */
[----:B------:R-:W-:Y:S02]  /*b8b0*/  SEL R9, R2, RZ, P1 ;  /* 0x000000ff02097207 */ /* 0x000fe40000800000 */
[----:B------:R-:W-:-:S03]  /*b8c0*/  LOP3.LUT R11, R10, R3, RZ, 0x3c, !PT ;  /* 0x000000030a0b7212 */ /* 0x000fc600078e3cff */
[----:B------:R-:W-:Y:S01]  /*b8d0*/  IMAD R6, R9, 0x8, R0 ;  /* 0x0000000809067824 */ /* 0x000fe200078e0200 */
[----:B------:R-:W-:Y:S01]  /*b8e0*/  SHF.L.U32 R5, R11, 0x1f, RZ ;  /* 0x0000001f0b057819 */ /* 0x000fe200000006ff */
[----:B-1----:R-:W-:Y:S06]  /*b8f0*/  @!P0 BRA `(.L_x_311) ;  /* 0x0000000000cc8947 */ /* 0x002fec0003800000 */
.L_x_322:
[----:B------:R-:W1:Y:S01]  /*b900*/  SYNCS.PHASECHK.TRANS64.TRYWAIT P0, [R6+URZ], R5 ;  /* 0x00000005060075a7 */ /* 0x000e62000800017f */
[----:B------:R-:W-:-:S05]  /*b910*/  VIADD R2, R9, 0x1 ;  /* 0x0000000109027836 */ /* 0x000fca0000000000 */
[----:B------:R-:W-:-:S04]  /*b920*/  ISETP.NE.AND P1, PT, R2, 0x4, PT ;  /* 0x000000040200780c */ /* 0x000fc80003f25270 */
[----:B0-----:R-:W-:Y:S02]  /*b930*/  SEL R4, RZ, 0x1, P1 ;  /* 0x00000001ff047807 */ /* 0x001fe40000800000 */
[----:B------:R-:W-:Y:S02]  /*b940*/  SEL R3, R2, RZ, P1 ;  /* 0x000000ff02037207 */ /* 0x000fe40000800000 */
[----:B------:R-:W-:Y:S01]  /*b950*/  LOP3.LUT R4, R11, R4, RZ, 0x3c, !PT ;  /* 0x000000040b047212 */ /* 0x000fe200078e3cff */
[----:B-1----:R-:W-:Y:S06]  /*b960*/  @!P0 BRA `(.L_x_312) ;  /* 0x0000000000c48947 */ /* 0x002fec0003800000 */
.L_x_323:
[----:B------:R-:W-:Y:S01]  /*b970*/  IMAD R3, R3, 0x8, R0 ;  /* 0x0000000803037824 */ /* 0x000fe200078e0200 */
[----:B------:R-:W-:-:S07]  /*b980*/  SHF.L.U32 R0, R4, 0x1f, RZ ;  /* 0x0000001f04007819 */ /* 0x000fce00000006ff */
.L_x_313:
[----:B-1----:R1:W2:Y:S02]  /*b990*/  SYNCS.PHASECHK.TRANS64.TRYWAIT P0, [R3+URZ], R0 ;  /* 0x00000000030075a7 */ /* 0x0022a4000800017f */
[----:B--2---:R-:W-:Y:S05]  /*b9a0*/  @!P0 NANOSLEEP.SYNCS 0x989680 ;  /* 0x009896800000895d */ /* 0x004fea0003900000 */
[----:B------:R-:W2:Y:S02]  /*b9b0*/  @!P0 SYNCS.PHASECHK.TRANS64 P0, [R3+URZ], R0 ;  /* 0x00000000030085a7 */ /* 0x000ea4000800007f */
[----:B--2---:R-:W-:Y:S05]  /*b9c0*/  @!P0 BRA `(.L_x_313) ;  /* 0xfffffffc00f08947 */ /* 0x004fea000383ffff */
.L_x_308:
[----:B------:R-:W-:Y:S05]  /*b9d0*/  BSYNC B0 ;  /* 0x0000000000007941 */ /* 0x000fea0003800000 */
.L_x_307:
[----:B------:R-:W-:Y:S05]  /*b9e0*/  EXIT ;  /* 0x000000000000794d */ /* 0x000fea0003800000 */
.L_x_21:
[----:B---3--:R3:W4:Y:S02]  /*b9f0*/  SYNCS.PHASECHK.TRANS64.TRYWAIT P1, [R3+URZ], R0 ;  /* 0x00000000030075a7 */ /* 0x008724000802017f */
[----:B----4-:R-:W-:Y:S05]  /*ba00*/  @!P1 NANOSLEEP.SYNCS 0x989680 ;  /* 0x009896800000995d */ /* 0x010fea0003900000 */
[----:B------:R-:W4:Y:S02]  /*ba10*/  @!P1 SYNCS.PHASECHK.TRANS64 P1, [R3+URZ], R0 ;  /* 0x00000000030095a7 */ /* 0x000f24000802007f */
[----:B----4-:R-:W-:Y:S05]  /*ba20*/  @!P1 BRA `(.L_x_21) ;  /* 0xfffffffc00f09947 */ /* 0x010fea000383ffff */
[----:B------:R-:W-:Y:S05]  /*ba30*/  BRA `(.L_x_20) ;  /* 0xffffff5800c07947 */ /* 0x000fea000383ffff */
.L_x_26:
[----:B-1----:R1:W2:Y:S02]  /*ba40*/  SYNCS.PHASECHK.TRANS64.TRYWAIT P1, [R5+URZ], R4 ;  /* 0x00000004050075a7 */ /* 0x0022a4000802017f */
[----:B--2---:R-:W-:Y:S05]  /*ba50*/  @!P1 NANOSLEEP.SYNCS 0x989680 ;  /* 0x009896800000995d */ /* 0x004fea0003900000 */
[----:B------:R-:W2:Y:S02]  /*ba60*/  @!P1 SYNCS.PHASECHK.TRANS64 P1, [R5+URZ], R4 ;  /* 0x00000004050095a7 */ /* 0x000ea4000802007f */
[----:B--2---:R-:W-:Y:S05]  /*ba70*/  @!P1 BRA `(.L_x_26) ;  /* 0xfffffffc00f09947 */ /* 0x004fea000383ffff */
[----:B------:R-:W-:Y:S05]  /*ba80*/  BRA `(.L_x_25) ;  /* 0xffffff5c00bc7947 */ /* 0x000fea000383ffff */
.L_x_295:
[----:B------:R-:W-:Y:S01]  /*ba90*/  BSSY B1, `(.L_x_314) ;  /* 0x0000006000017945 */ /* 0x000fe20003800000 */
[----:B------:R-:W-:-:S07]  /*baa0*/  IMAD.MOV.U32 R15, RZ, RZ, -0x1 ;  /* 0xffffffffff0f7424 */ /* 0x000fce00078e00ff */
[----:B------:R-:W-:Y:S05]  /*bab0*/  WARPSYNC.COLLECTIVE R15, `(.L_x_315) ;  /* 0x000000000f0c7348 */ /* 0x000fea0003c00000 */
[----:B------:R-:W-:Y:S02]  /*bac0*/  ELECT P6, UR62, PT ;  /* 0x00000000003e782f */ /* 0x000fe400038c0000 */
[----:B------:R-:W-:Y:S01]  /*bad0*/  MOV R14, UR62 ;  /* 0x0000003e000e7c02 */ /* 0x000fe20008000f00 */
[----:B------:R-:W-:Y:S10]  /*bae0*/  ENDCOLLECTIVE ;  /* 0x000000000000791b */ /* 0x000ff40003800000 */
.L_x_315:
[----:B------:R-:W-:Y:S05]  /*baf0*/  BSYNC B1 ;  /* 0x0000000000017941 */ /* 0x000fea0003800000 */
.L_x_314:
[----:B------:R-:W-:Y:S05]  /*bb00*/  BRA `(.L_x_316) ;  /* 0xfffffff000347947 */ /* 0x000fea000383ffff */
.L_x_298:
[----:B-1----:R1:W2:Y:S02]  /*bb10*/  SYNCS.PHASECHK.TRANS64.TRYWAIT P0, [R22+URZ+0x20], R7 ;  /* 0x00002007160075a7 */ /* 0x0022a4000800017f */
[----:B--2---:R-:W-:Y:S05]  /*bb20*/  @!P0 NANOSLEEP.SYNCS 0x989680 ;  /* 0x009896800000895d */ /* 0x004fea0003900000 */
[----:B------:R-:W2:Y:S02]  /*bb30*/  @!P0 SYNCS.PHASECHK.TRANS64 P0, [R22+URZ+0x20], R7 ;  /* 0x00002007160085a7 */ /* 0x000ea4000800007f */
[----:B--2---:R-:W-:Y:S05]  /*bb40*/  @!P0 BRA `(.L_x_298) ;  /* 0xfffffffc00f08947 */ /* 0x004fea000383ffff */
[----:B------:R-:W-:Y:S05]  /*bb50*/  BRA `(.L_x_317) ;  /* 0xfffffff000707947 */ /* 0x000fea000383ffff */
.L_x_306:
[----:B------:R-:W-:Y:S01]  /*bb60*/  BSSY B0, `(.L_x_318) ;  /* 0x0000006000007945 */ /* 0x000fe20003800000 */
[----:B------:R-:W-:-:S07]  /*bb70*/  IMAD.MOV.U32 R15, RZ, RZ, -0x1 ;  /* 0xffffffffff0f7424 */ /* 0x000fce00078e00ff */
[----:B------:R-:W-:Y:S05]  /*bb80*/  WARPSYNC.COLLECTIVE R15, `(.L_x_319) ;  /* 0x000000000f0c7348 */ /* 0x000fea0003c00000 */
[----:B------:R-:W-:Y:S02]  /*bb90*/  ELECT P6, UR62, PT ;  /* 0x00000000003e782f */ /* 0x000fe400038c0000 */
[----:B------:R-:W-:Y:S01]  /*bba0*/  MOV R14, UR62 ;  /* 0x0000003e000e7c02 */ /* 0x000fe20008000f00 */
[----:B------:R-:W-:Y:S10]  /*bbb0*/  ENDCOLLECTIVE ;  /* 0x000000000000791b */ /* 0x000ff40003800000 */
.L_x_319:
[----:B------:R-:W-:Y:S05]  /*bbc0*/  BSYNC B0 ;  /* 0x0000000000007941 */ /* 0x000fea0003800000 */
.L_x_318:
[----:B------:R-:W-:Y:S05]  /*bbd0*/  BRA `(.L_x_320) ;  /* 0xfffffff800d07947 */ /* 0x000fea000383ffff */
.L_x_310:
[----:B0-----:R0:W1:Y:S02]  /*bbe0*/  SYNCS.PHASECHK.TRANS64.TRYWAIT P0, [R5+URZ], R2 ;  /* 0x00000002050075a7 */ /* 0x001064000800017f */
[----:B-1----:R-:W-:Y:S05]  /*bbf0*/  @!P0 NANOSLEEP.SYNCS 0x989680 ;  /* 0x009896800000895d */ /* 0x002fea0003900000 */
[----:B------:R-:W1:Y:S02]  /*bc00*/  @!P0 SYNCS.PHASECHK.TRANS64 P0, [R5+URZ], R2 ;  /* 0x00000002050085a7 */ /* 0x000e64000800007f */
[----:B-1----:R-:W-:Y:S05]  /*bc10*/  @!P0 BRA `(.L_x_310) ;  /* 0xfffffffc00f08947 */ /* 0x002fea000383ffff */
[----:B------:R-:W-:Y:S05]  /*bc20*/  BRA `(.L_x_321) ;  /* 0xfffffffc00107947 */ /* 0x000fea000383ffff */
.L_x_311:
[----:B0-----:R0:W1:Y:S02]  /*bc30*/  SYNCS.PHASECHK.TRANS64.TRYWAIT P0, [R7+URZ], R4 ;  /* 0x00000004070075a7 */ /* 0x001064000800017f */
[----:B-1----:R-:W-:Y:S05]  /*bc40*/  @!P0 NANOSLEEP.SYNCS 0x989680 ;  /* 0x009896800000895d */ /* 0x002fea0003900000 */
[----:B------:R-:W1:Y:S02]  /*bc50*/  @!P0 SYNCS.PHASECHK.TRANS64 P0, [R7+URZ], R4 ;  /* 0x00000004070085a7 */ /* 0x000e64000800007f */
[----:B-1----:R-:W-:Y:S05]  /*bc60*/  @!P0 BRA `(.L_x_311) ;  /* 0xfffffffc00f08947 */ /* 0x002fea000383ffff */
[----:B------:R-:W-:Y:S05]  /*bc70*/  BRA `(.L_x_322) ;  /* 0xfffffffc00207947 */ /* 0x000fea000383ffff */
.L_x_312:
[----:B0-----:R0:W1:Y:S02]  /*bc80*/  SYNCS.PHASECHK.TRANS64.TRYWAIT P0, [R6+URZ], R5 ;  /* 0x00000005060075a7 */ /* 0x001064000800017f */
[----:B-1----:R-:W-:Y:S05]  /*bc90*/  @!P0 NANOSLEEP.SYNCS 0x989680 ;  /* 0x009896800000895d */ /* 0x002fea0003900000 */
[----:B------:R-:W1:Y:S02]  /*bca0*/  @!P0 SYNCS.PHASECHK.TRANS64 P0, [R6+URZ], R5 ;  /* 0x00000005060085a7 */ /* 0x000e64000800007f */
[----:B-1----:R-:W-:Y:S05]  /*bcb0*/  @!P0 BRA `(.L_x_312) ;  /* 0xfffffffc00f08947 */ /* 0x002fea000383ffff */
[----:B------:R-:W-:Y:S05]  /*bcc0*/  BRA `(.L_x_323) ;  /* 0xfffffffc00287947 */ /* 0x000fea000383ffff */
.L_x_324:
[----:B------:R-:W-:-:S00]  /*bcd0*/  BRA `(.L_x_324) ;  /* 0xfffffffc00fc7947 */ /* 0x000fc0000383ffff */
[----:B------:R-:W-:-:S00]  /*bce0*/  NOP ;  /* 0x0000000000007918 */ /* 0x000fc00000000000 */
        /* <DEDUP_REMOVED lines=9> */
.L_x_325:


//--------------------- .nv.global.init           --------------------------
	.section	.nv.global.init,"aw",@progbits
.nv.global.init:
	.type		$str$22,@object
	.size		$str$22,($str$23 - $str$22)
$str$22:
        /*0000*/ 	.byte	0x6b, 0x5f, 0x74, 0x69, 0x6c, 0x65, 0x5f, 0x63, 0x6f, 0x75, 0x6e, 0x74, 0x20, 0x3e, 0x3d, 0x20
        /*0010*/ 	.byte	0x31, 0x00
	.type		$str$23,@object
	.size		$str$23,(__unnamed_1 - $str$23)
$str$23:
        /*0012*/ 	.byte	0x2f, 0x74, 0x6d, 0x70, 0x2f, 0x63, 0x75, 0x74, 0x6c, 0x61, 0x73, 0x73, 0x5f, 0x73, 0x77, 0x65
        /*0022*/ 	.byte	0x65, 0x70, 0x5f, 0x73, 0x72, 0x63, 0x2f, 0x69, 0x6e, 0x63, 0x6c, 0x75, 0x64, 0x65, 0x2f, 0x63
        /*0032*/ 	.byte	0x75, 0x74, 0x6c, 0x61, 0x73, 0x73, 0x2f, 0x67, 0x65, 0x6d, 0x6d, 0x2f, 0x63, 0x6f, 0x6c, 0x6c
        /*0042*/ 	.byte	0x65, 0x63, 0x74, 0x69, 0x76, 0x65, 0x2f, 0x73, 0x6d, 0x39, 0x30, 0x5f, 0x6d, 0x6d, 0x61, 0x5f
        /*0052*/ 	.byte	0x74, 0x6d, 0x61, 0x5f, 0x67, 0x6d, 0x6d, 0x61, 0x5f, 0x73, 0x73, 0x5f, 0x77, 0x61, 0x72, 0x70
        /*0062*/ 	.byte	0x73, 0x70, 0x65, 0x63, 0x69, 0x61, 0x6c, 0x69, 0x7a, 0x65, 0x64, 0x2e, 0x68, 0x70, 0x70, 0x00
	.type		__unnamed_1,@object
	.size		__unnamed_1,(.L_0 - __unnamed_1)
__unnamed_1:
        /*0072*/ 	.byte	0x76, 0x6f, 0x69, 0x64, 0x20, 0x63, 0x75, 0x74, 0x6c, 0x61, 0x73, 0x73, 0x3a, 0x3a, 0x67, 0x65
        /* <DEDUP_REMOVED lines=181> */
        /*0bd2*/ 	.byte	0x69, 0x64, 0x65, 0x6e, 0x74, 0x69, 0x74, 0x79, 0x5d, 0x00
.L_0:


//--------------------- .nv.shared._ZN7cutlass13device_kernelINS_4gemm6kernel13GemmUniversalIN4cute5tupleIJiiiiEEENS1_10collective13CollectiveMmaINS1_34MainloopSm90TmaGmmaWarpSpecializedILi4ENS5_IJNS4_1CILi4EEESB_NSA_ILi1EEEEEENS1_35KernelTmaWarpSpecializedCooperativeEEENS5_IJNSA_ILi128EEENSA_ILi256EEENSA_ILi64EEEEEENS_10bfloat16_tENS5_IJlSC_lEEESK_SL_NS4_8TiledMMAINS4_8MMA_AtomIJNS4_4SM904GMMA28MMA_64x256x16_F32BF16BF16_SSILNSP_5MajorE0ELSR_0ELNSP_7ScaleInE1ELSS_1EEEEEENS4_6LayoutINS5_IJNSA_ILi2EEESC_SC_EEENS5_IJSC_NSA_ILi0EEESY_EEEEENS5_IJNS4_10UnderscoreES11_S11_EEEEENS4_23SM90_TMA_LOAD_MULTICASTENS4_14ComposedLayoutINS4_7SwizzleILi3ELi4ELi3EEENS4_18smem_ptr_flag_bitsILi16EEENSV_INS5_IJNSA_ILi8EEESI_EEENS5_IJSI_SC_EEEEEEEvNS4_8identityES14_S1E_vS1F_EENS_8epilogue10collective6detail29Sm90TmaWarpSpecializedAdapterINS1I_15DefaultEpilogueISK_SL_SL_NS1H_6thread17LinearCombinationISK_Li1EffLNS1M_9ScaleType4KindE0ELNS_15FloatRoundStyleE2ESK_EENS1_15EpilogueDefaultEEEEEvvEEEEvNT_6ParamsE --------------------------
	.section	.nv.shared._ZN7cutlass13device_kernelINS_4gemm6kernel13GemmUniversalIN4cute5tupleIJiiiiEEENS1_10collective13CollectiveMmaINS1_34MainloopSm90TmaGmmaWarpSpecializedILi4ENS5_IJNS4_1CILi4EEESB_NSA_ILi1EEEEEENS1_35KernelTmaWarpSpecializedCooperativeEEENS5_IJNSA_ILi128EEENSA_ILi256EEENSA_ILi64EEEEEENS_10bfloat16_tENS5_IJlSC_lEEESK_SL_NS4_8TiledMMAINS4_8MMA_AtomIJNS4_4SM904GMMA28MMA_64x256x16_F32BF16BF16_SSILNSP_5MajorE0ELSR_0ELNSP_7ScaleInE1ELSS_1EEEEEENS4_6LayoutINS5_IJNSA_ILi2EEESC_SC_EEENS5_IJSC_NSA_ILi0EEESY_EEEEENS5_IJNS4_10UnderscoreES11_S11_EEEEENS4_23SM90_TMA_LOAD_MULTICASTENS4_14ComposedLayoutINS4_7SwizzleILi3ELi4ELi3EEENS4_18smem_ptr_flag_bitsILi16EEENSV_INS5_IJNSA_ILi8EEESI_EEENS5_IJSI_SC_EEEEEEEvNS4_8identityES14_S1E_vS1F_EENS_8epilogue10collective6detail29Sm90TmaWarpSpecializedAdapterINS1I_15DefaultEpilogueISK_SL_SL_NS1H_6thread17LinearCombinationISK_Li1EffLNS1M_9ScaleType4KindE0ELNS_15FloatRoundStyleE2ESK_EENS1_15EpilogueDefaultEEEEEvvEEEEvNT_6ParamsE,"aw",@nobits
	.sectionflags	@""
	.align	16
	.zero		1024


//--------------------- .nv.shared.reserved.0     --------------------------
	.section	.nv.shared.reserved.0,"aw",@nobits
	.weak		__nv_reservedSMEM_offset_0_alias
	.size		__nv_reservedSMEM_offset_0_alias, 0, 0
	.other		__nv_reservedSMEM_offset_0_alias,@"STO_CUDA_RESERVED_SHARED STV_DEFAULT"
__nv_reservedSMEM_offset_0_alias:
	.zero		0


//--------------------- .nv.global                --------------------------
	.section	.nv.global,"aw",@nobits
.nv.global:
	.type		_ZN40_INTERNAL_f304f7c0_4_k_cu_2436eb3d_311954cute1_E,@object
	.size		_ZN40_INTERNAL_f304f7c0_4_k_cu_2436eb3d_311954cute1_E,(_ZN40_INTERNAL_f304f7c0_4_k_cu_2436eb3d_311954cuda3std3__45__cpo6cbeginE - _ZN40_INTERNAL_f304f7c0_4_k_cu_2436eb3d_311954cute1_E)
_ZN40_INTERNAL_f304f7c0_4_k_cu_2436eb3d_311954cute1_E:
	.zero		1
	.type		_ZN40_INTERNAL_f304f7c0_4_k_cu_2436eb3d_311954cuda3std3__45__cpo6cbeginE,@object
	.size		_ZN40_INTERNAL_f304f7c0_4_k_cu_2436eb3d_311954cuda3std3__45__cpo6cbeginE,(_ZN40_INTERNAL_f304f7c0_4_k_cu_2436eb3d_311954cuda3std3__48in_placeE - _ZN40_INTERNAL_f304f7c0_4_k_cu_2436eb3d_311954cuda3std3__45__cpo6cbeginE)
_ZN40_INTERNAL_f304f7c0_4_k_cu_2436eb3d_311954cuda3std3__45__cpo6cbeginE:
	.zero		1
	.type		_ZN40_INTERNAL_f304f7c0_4_k_cu_2436eb3d_311954cuda3std3__48in_placeE,@object
	.size		_ZN40_INTERNAL_f304f7c0_4_k_cu_2436eb3d_311954cuda3std3__48in_placeE,(_ZN40_INTERNAL_f304f7c0_4_k_cu_2436eb3d_311954cuda3std6ranges3__45__cpo9iter_moveE - _ZN40_INTERNAL_f304f7c0_4_k_cu_2436eb3d_311954cuda3std3__48in_placeE)
_ZN40_INTERNAL_f304f7c0_4_k_cu_2436eb3d_311954cuda3std3__48in_placeE:
	.zero		1
	.type		_ZN40_INTERNAL_f304f7c0_4_k_cu_2436eb3d_311954cuda3std6ranges3__45__cpo9iter_moveE,@object
	.size		_ZN40_INTERNAL_f304f7c0_4_k_cu_2436eb3d_311954cuda3std6ranges3__45__cpo9iter_moveE,(_ZN40_INTERNAL_f304f7c0_4_k_cu_2436eb3d_311954cuda3std3__45__cpo5beginE - _ZN40_INTERNAL_f304f7c0_4_k_cu_2436eb3d_311954cuda3std6ranges3__45__cpo9iter_moveE)
_ZN40_INTERNAL_f304f7c0_4_k_cu_2436eb3d_311954cuda3std6ranges3__45__cpo9iter_moveE:
	.zero		1
	.type		_ZN40_INTERNAL_f304f7c0_4_k_cu_2436eb3d_311954cuda3std3__45__cpo5beginE,@object
	.size		_ZN40_INTERNAL_f304f7c0_4_k_cu_2436eb3d_311954cuda3std3__45__cpo5beginE,(_ZN40_INTERNAL_f304f7c0_4_k_cu_2436eb3d_311954cuda3std3__442_GLOBAL__N__f304f7c0_4_k_cu_2436eb3d_311956ignoreE - _ZN40_INTERNAL_f304f7c0_4_k_cu_2436eb3d_311954cuda3std3__45__cpo5beginE)
_ZN40_INTERNAL_f304f7c0_4_k_cu_2436eb3d_311954cuda3std3__45__cpo5beginE:
	.zero		1
	.type		_ZN40_INTERNAL_f304f7c0_4_k_cu_2436eb3d_311954cuda3std3__442_GLOBAL__N__f304f7c0_4_k_cu_2436eb3d_311956ignoreE,@object
	.size		_ZN40_INTERNAL_f304f7c0_4_k_cu_2436eb3d_311954cuda3std3__442_GLOBAL__N__f304f7c0_4_k_cu_2436eb3d_311956ignoreE,(_ZN40_INTERNAL_f304f7c0_4_k_cu_2436eb3d_311954cute7productE - _ZN40_INTERNAL_f304f7c0_4_k_cu_2436eb3d_311954cuda3std3__442_GLOBAL__N__f304f7c0_4_k_cu_2436eb3d_311956ignoreE)
_ZN40_INTERNAL_f304f7c0_4_k_cu_2436eb3d_311954cuda3std3__442_GLOBAL__N__f304f7c0_4_k_cu_2436eb3d_311956ignoreE:
	.zero		1
	.type		_ZN40_INTERNAL_f304f7c0_4_k_cu_2436eb3d_311954cute7productE,@object
	.size		_ZN40_INTERNAL_f304f7c0_4_k_cu_2436eb3d_311954cute7productE,(_ZN40_INTERNAL_f304f7c0_4_k_cu_2436eb3d_311954cuda3std3__45__cpo3endE - _ZN40_INTERNAL_f304f7c0_4_k_cu_2436eb3d_311954cute7productE)
_ZN40_INTERNAL_f304f7c0_4_k_cu_2436eb3d_311954cute7productE:
	.zero		1
	.type		_ZN40_INTERNAL_f304f7c0_4_k_cu_2436eb3d_311954cuda3std3__45__cpo3endE,@object
	.size		_ZN40_INTERNAL_f304f7c0_4_k_cu_2436eb3d_311954cuda3std3__45__cpo3endE,(_ZN40_INTERNAL_f304f7c0_4_k_cu_2436eb3d_311954cuda3std3__419piecewise_constructE - _ZN40_INTERNAL_f304f7c0_4_k_cu_2436eb3d_311954cuda3std3__45__cpo3endE)
_ZN40_INTERNAL_f304f7c0_4_k_cu_2436eb3d_311954cuda3std3__45__cpo3endE:
	.zero		1
	.type		_ZN40_INTERNAL_f304f7c0_4_k_cu_2436eb3d_311954cuda3std3__419piecewise_constructE,@object
	.size		_ZN40_INTERNAL_f304f7c0_4_k_cu_2436eb3d_311954cuda3std3__419piecewise_constructE,(_ZN40_INTERNAL_f304f7c0_4_k_cu_2436eb3d_311954cuda3std3__45__cpo4cendE - _ZN40_INTERNAL_f304f7c0_4_k_cu_2436eb3d_311954cuda3std3__419piecewise_constructE)
_ZN40_INTERNAL_f304f7c0_4_k_cu_2436eb3d_311954cuda3std3__419piecewise_constructE:
	.zero		1
	.type		_ZN40_INTERNAL_f304f7c0_4_k_cu_2436eb3d_311954cuda3std3__45__cpo4cendE,@object
	.size		_ZN40_INTERNAL_f304f7c0_4_k_cu_2436eb3d_311954cuda3std3__45__cpo4cendE,(_ZN40_INTERNAL_f304f7c0_4_k_cu_2436eb3d_311954cuda3std6ranges3__45__cpo4swapE - _ZN40_INTERNAL_f304f7c0_4_k_cu_2436eb3d_311954cuda3std3__45__cpo4cendE)
_ZN40_INTERNAL_f304f7c0_4_k_cu_2436eb3d_311954cuda3std3__45__cpo4cendE:
	.zero		1
	.type		_ZN40_INTERNAL_f304f7c0_4_k_cu_2436eb3d_311954cuda3std6ranges3__45__cpo4swapE,@object
	.size		_ZN40_INTERNAL_f304f7c0_4_k_cu_2436eb3d_311954cuda3std6ranges3__45__cpo4swapE,(.L_8 - _ZN40_INTERNAL_f304f7c0_4_k_cu_2436eb3d_311954cuda3std6ranges3__45__cpo4swapE)
_ZN40_INTERNAL_f304f7c0_4_k_cu_2436eb3d_311954cuda3std6ranges3__45__cpo4swapE:
	.zero		1
.L_8:


//--------------------- .nv.constant0._ZN7cutlass13device_kernelINS_4gemm6kernel13GemmUniversalIN4cute5tupleIJiiiiEEENS1_10collective13CollectiveMmaINS1_34MainloopSm90TmaGmmaWarpSpecializedILi4ENS5_IJNS4_1CILi4EEESB_NSA_ILi1EEEEEENS1_35KernelTmaWarpSpecializedCooperativeEEENS5_IJNSA_ILi128EEENSA_ILi256EEENSA_ILi64EEEEEENS_10bfloat16_tENS5_IJlSC_lEEESK_SL_NS4_8TiledMMAINS4_8MMA_AtomIJNS4_4SM904GMMA28MMA_64x256x16_F32BF16BF16_SSILNSP_5MajorE0ELSR_0ELNSP_7ScaleInE1ELSS_1EEEEEENS4_6LayoutINS5_IJNSA_ILi2EEESC_SC_EEENS5_IJSC_NSA_ILi0EEESY_EEEEENS5_IJNS4_10UnderscoreES11_S11_EEEEENS4_23SM90_TMA_LOAD_MULTICASTENS4_14ComposedLayoutINS4_7SwizzleILi3ELi4ELi3EEENS4_18smem_ptr_flag_bitsILi16EEENSV_INS5_IJNSA_ILi8EEESI_EEENS5_IJSI_SC_EEEEEEEvNS4_8identityES14_S1E_vS1F_EENS_8epilogue10collective6detail29Sm90TmaWarpSpecializedAdapterINS1I_15DefaultEpilogueISK_SL_SL_NS1H_6thread17LinearCombinationISK_Li1EffLNS1M_9ScaleType4KindE0ELNS_15FloatRoundStyleE2ESK_EENS1_15EpilogueDefaultEEEEEvvEEEEvNT_6ParamsE --------------------------
	.section	.nv.constant0._ZN7cutlass13device_kernelINS_4gemm6kernel13GemmUniversalIN4cute5tupleIJiiiiEEENS1_10collective13CollectiveMmaINS1_34MainloopSm90TmaGmmaWarpSpecializedILi4ENS5_IJNS4_1CILi4EEESB_NSA_ILi1EEEEEENS1_35KernelTmaWarpSpecializedCooperativeEEENS5_IJNSA_ILi128EEENSA_ILi256EEENSA_ILi64EEEEEENS_10bfloat16_tENS5_IJlSC_lEEESK_SL_NS4_8TiledMMAINS4_8MMA_AtomIJNS4_4SM904GMMA28MMA_64x256x16_F32BF16BF16_SSILNSP_5MajorE0ELSR_0ELNSP_7ScaleInE1ELSS_1EEEEEENS4_6LayoutINS5_IJNSA_ILi2EEESC_SC_EEENS5_IJSC_NSA_ILi0EEESY_EEEEENS5_IJNS4_10UnderscoreES11_S11_EEEEENS4_23SM90_TMA_LOAD_MULTICASTENS4_14ComposedLayoutINS4_7SwizzleILi3ELi4ELi3EEENS4_18smem_ptr_flag_bitsILi16EEENSV_INS5_IJNSA_ILi8EEESI_EEENS5_IJSI_SC_EEEEEEEvNS4_8identityES14_S1E_vS1F_EENS_8epilogue10collective6detail29Sm90TmaWarpSpecializedAdapterINS1I_15DefaultEpilogueISK_SL_SL_NS1H_6thread17LinearCombinationISK_Li1EffLNS1M_9ScaleType4KindE0ELNS_15FloatRoundStyleE2ESK_EENS1_15EpilogueDefaultEEEEEvvEEEEvNT_6ParamsE,"a",@progbits
	.sectionflags	@""
	.align	4
.nv.constant0._ZN7cutlass13device_kernelINS_4gemm6kernel13GemmUniversalIN4cute5tupleIJiiiiEEENS1_10collective13CollectiveMmaINS1_34MainloopSm90TmaGmmaWarpSpecializedILi4ENS5_IJNS4_1CILi4EEESB_NSA_ILi1EEEEEENS1_35KernelTmaWarpSpecializedCooperativeEEENS5_IJNSA_ILi128EEENSA_ILi256EEENSA_ILi64EEEEEENS_10bfloat16_tENS5_IJlSC_lEEESK_SL_NS4_8TiledMMAINS4_8MMA_AtomIJNS4_4SM904GMMA28MMA_64x256x16_F32BF16BF16_SSILNSP_5MajorE0ELSR_0ELNSP_7ScaleInE1ELSS_1EEEEEENS4_6LayoutINS5_IJNSA_ILi2EEESC_SC_EEENS5_IJSC_NSA_ILi0EEESY_EEEEENS5_IJNS4_10UnderscoreES11_S11_EEEEENS4_23SM90_TMA_LOAD_MULTICASTENS4_14ComposedLayoutINS4_7SwizzleILi3ELi4ELi3EEENS4_18smem_ptr_flag_bitsILi16EEENSV_INS5_IJNSA_ILi8EEESI_EEENS5_IJSI_SC_EEEEEEEvNS4_8identityES14_S1E_vS1F_EENS_8epilogue10collective6detail29Sm90TmaWarpSpecializedAdapterINS1I_15DefaultEpilogueISK_SL_SL_NS1H_6thread17LinearCombinationISK_Li1EffLNS1M_9ScaleType4KindE0ELNS_15FloatRoundStyleE2ESK_EENS1_15EpilogueDefaultEEEEEvvEEEEvNT_6ParamsE:
	.zero		1664


//--------------------- SYMBOLS --------------------------

	.type		.nv.reservedSmem.offset0,@object
	.size		.nv.reservedSmem.offset0,0x4
	.type		__assertfail,@function
